//
// Generated by NVIDIA NVVM Compiler
//
// Compiler Build ID: CL-36424714
// Cuda compilation tools, release 13.0, V13.0.88
// Based on NVVM 20.0.0
//

.version 9.0
.target sm_100
.address_size 64

	// .globl	_Z10initializeiPd

.visible .entry _Z10initializeiPd(
	.param .u32 _Z10initializeiPd_param_0,
	.param .u64 .ptr .align 1 _Z10initializeiPd_param_1
)
{
	.reg .pred 	%p<7>;
	.reg .b32 	%r<31>;
	.reg .b64 	%rd<13>;

	ld.param.u32 	%r12, [_Z10initializeiPd_param_0];
	ld.param.u64 	%rd2, [_Z10initializeiPd_param_1];
	cvta.to.global.u64 	%rd1, %rd2;
	mov.u32 	%r13, %ctaid.x;
	mov.u32 	%r14, %ntid.x;
	mov.u32 	%r15, %tid.x;
	mad.lo.s32 	%r29, %r13, %r14, %r15;
	mov.u32 	%r16, %nctaid.x;
	mul.lo.s32 	%r2, %r14, %r16;
	setp.ge.s32 	%p1, %r29, %r12;
	@%p1 bra 	$L__BB0_7;
	add.s32 	%r17, %r29, %r2;
	max.s32 	%r18, %r12, %r17;
	setp.lt.s32 	%p2, %r17, %r12;
	selp.u32 	%r19, 1, 0, %p2;
	add.s32 	%r20, %r17, %r19;
	sub.s32 	%r21, %r18, %r20;
	div.u32 	%r22, %r21, %r2;
	add.s32 	%r3, %r22, %r19;
	and.b32  	%r23, %r3, 3;
	setp.eq.s32 	%p3, %r23, 3;
	@%p3 bra 	$L__BB0_4;
	add.s32 	%r24, %r3, 1;
	and.b32  	%r25, %r24, 3;
	neg.s32 	%r27, %r25;
$L__BB0_3:
	.pragma "nounroll";
	mul.wide.s32 	%rd3, %r29, 8;
	add.s64 	%rd4, %rd1, %rd3;
	mov.b64 	%rd5, 0;
	st.global.u64 	[%rd4], %rd5;
	add.s32 	%r29, %r29, %r2;
	add.s32 	%r27, %r27, 1;
	setp.ne.s32 	%p4, %r27, 0;
	@%p4 bra 	$L__BB0_3;
$L__BB0_4:
	setp.lt.u32 	%p5, %r3, 3;
	@%p5 bra 	$L__BB0_7;
	mul.wide.s32 	%rd9, %r2, 8;
	shl.b32 	%r26, %r2, 2;
$L__BB0_6:
	mul.wide.s32 	%rd6, %r29, 8;
	add.s64 	%rd7, %rd1, %rd6;
	mov.b64 	%rd8, 0;
	st.global.u64 	[%rd7], %rd8;
	add.s64 	%rd10, %rd7, %rd9;
	st.global.u64 	[%rd10], %rd8;
	add.s64 	%rd11, %rd10, %rd9;
	st.global.u64 	[%rd11], %rd8;
	add.s64 	%rd12, %rd11, %rd9;
	st.global.u64 	[%rd12], %rd8;
	add.s32 	%r29, %r26, %r29;
	setp.lt.s32 	%p6, %r29, %r12;
	@%p6 bra 	$L__BB0_6;
$L__BB0_7:
	ret;

}
	// .globl	_Z12iterate_onceiiiiPdS_S_di
.visible .entry _Z12iterate_onceiiiiPdS_S_di(
	.param .u32 _Z12iterate_onceiiiiPdS_S_di_param_0,
	.param .u32 _Z12iterate_onceiiiiPdS_S_di_param_1,
	.param .u32 _Z12iterate_onceiiiiPdS_S_di_param_2,
	.param .u32 _Z12iterate_onceiiiiPdS_S_di_param_3,
	.param .u64 .ptr .align 1 _Z12iterate_onceiiiiPdS_S_di_param_4,
	.param .u64 .ptr .align 1 _Z12iterate_onceiiiiPdS_S_di_param_5,
	.param .u64 .ptr .align 1 _Z12iterate_onceiiiiPdS_S_di_param_6,
	.param .f64 _Z12iterate_onceiiiiPdS_S_di_param_7,
	.param .u32 _Z12iterate_onceiiiiPdS_S_di_param_8
)
{
	.reg .pred 	%p<24>;
	.reg .b32 	%r<235>;
	.reg .b64 	%rd<81>;
	.reg .b64 	%fd<85>;

	ld.param.u32 	%r56, [_Z12iterate_onceiiiiPdS_S_di_param_0];
	ld.param.u32 	%r57, [_Z12iterate_onceiiiiPdS_S_di_param_1];
	ld.param.u64 	%rd4, [_Z12iterate_onceiiiiPdS_S_di_param_4];
	ld.param.u64 	%rd5, [_Z12iterate_onceiiiiPdS_S_di_param_5];
	ld.param.u64 	%rd6, [_Z12iterate_onceiiiiPdS_S_di_param_6];
	ld.param.f64 	%fd3, [_Z12iterate_onceiiiiPdS_S_di_param_7];
	ld.param.u32 	%r60, [_Z12iterate_onceiiiiPdS_S_di_param_8];
	cvta.to.global.u64 	%rd1, %rd6;
	cvta.to.global.u64 	%rd2, %rd5;
	cvta.to.global.u64 	%rd3, %rd4;
	mov.u32 	%r61, %ctaid.x;
	mov.u32 	%r62, %ntid.x;
	mov.u32 	%r63, %tid.x;
	mad.lo.s32 	%r232, %r61, %r62, %r63;
	mov.u32 	%r64, %nctaid.x;
	mul.lo.s32 	%r2, %r62, %r64;
	add.s32 	%r3, %r56, -2;
	add.s32 	%r4, %r57, -2;
	mul.lo.s32 	%r5, %r4, %r3;
	mul.lo.s32 	%r6, %r60, %r5;
	setp.ge.s32 	%p1, %r232, %r6;
	@%p1 bra 	$L__BB1_5;
	add.s32 	%r65, %r232, %r2;
	max.s32 	%r66, %r6, %r65;
	setp.lt.s32 	%p2, %r65, %r6;
	selp.u32 	%r67, 1, 0, %p2;
	add.s32 	%r68, %r65, %r67;
	sub.s32 	%r69, %r66, %r68;
	div.u32 	%r70, %r69, %r2;
	add.s32 	%r7, %r70, %r67;
	and.b32  	%r71, %r7, 3;
	setp.eq.s32 	%p3, %r71, 3;
	mov.u32 	%r219, %r232;
	@%p3 bra 	$L__BB1_4;
	add.s32 	%r73, %r7, 1;
	and.b32  	%r8, %r73, 3;
	mov.b32 	%r218, 0;
	mov.u32 	%r219, %r232;
$L__BB1_3:
	.pragma "nounroll";
	div.s32 	%r74, %r219, %r5;
	mul.lo.s32 	%r75, %r5, %r74;
	sub.s32 	%r76, %r219, %r75;
	div.s32 	%r77, %r76, %r3;
	mad.lo.s32 	%r78, %r74, %r56, %r77;
	mad.lo.s32 	%r79, %r57, %r78, %r57;
	mad.lo.s32 	%r80, %r77, %r4, %r75;
	sub.s32 	%r81, %r219, %r80;
	add.s32 	%r82, %r81, %r79;
	add.s32 	%r83, %r82, 1;
	mul.wide.s32 	%rd7, %r83, 8;
	add.s64 	%rd8, %rd3, %rd7;
	ld.global.f64 	%fd4, [%rd8];
	mul.wide.s32 	%rd9, %r219, 8;
	add.s64 	%rd10, %rd2, %rd9;
	st.global.f64 	[%rd10], %fd4;
	add.s32 	%r219, %r219, %r2;
	add.s32 	%r218, %r218, 1;
	setp.ne.s32 	%p4, %r218, %r8;
	@%p4 bra 	$L__BB1_3;
$L__BB1_4:
	setp.lt.u32 	%p5, %r7, 3;
	@%p5 bra 	$L__BB1_5;
	bra.uni 	$L__BB1_30;
$L__BB1_5:
	setp.ge.s32 	%p7, %r232, %r60;
	@%p7 bra 	$L__BB1_21;
	mul.f64 	%fd1, %fd3, %fd3;
	add.f64 	%fd9, %fd1, 0d3FF0000000000000;
	add.f64 	%fd10, %fd9, %fd9;
	rcp.rn.f64 	%fd2, %fd10;
	mul.lo.s32 	%r14, %r232, %r56;
	min.s32 	%r127, %r57, %r56;
	setp.lt.s32 	%p8, %r127, 3;
	@%p8 bra 	$L__BB1_21;
	and.b32  	%r15, %r56, 3;
	mov.u32 	%r220, %r232;
$L__BB1_8:
	setp.ne.s32 	%p9, %r232, %r220;
	@%p9 bra 	$L__BB1_20;
	mov.b32 	%r221, 1;
$L__BB1_10:
	add.s32 	%r130, %r56, -3;
	setp.lt.u32 	%p10, %r130, 3;
	mul.lo.s32 	%r131, %r221, %r57;
	mul.lo.s32 	%r132, %r14, %r57;
	add.s32 	%r19, %r131, %r132;
	add.s32 	%r133, %r131, %r57;
	add.s32 	%r20, %r19, %r57;
	shl.b32 	%r134, %r57, 1;
	sub.s32 	%r135, %r133, %r134;
	add.s32 	%r21, %r135, %r132;
	mov.b32 	%r228, 1;
	@%p10 bra 	$L__BB1_14;
	and.b32  	%r137, %r3, -4;
	neg.s32 	%r226, %r137;
	add.s32 	%r138, %r14, %r221;
	mul.lo.s32 	%r222, %r57, %r138;
	mov.b32 	%r225, 0;
	cvt.s64.s32 	%rd25, %r19;
	mov.u32 	%r223, %r20;
	mov.u32 	%r224, %r21;
$L__BB1_12:
	.pragma "nounroll";
	add.s32 	%r139, %r225, 1;
	cvt.s64.s32 	%rd26, %r139;
	add.s64 	%rd27, %rd26, %rd25;
	shl.b64 	%rd28, %rd27, 3;
	add.s64 	%rd29, %rd3, %rd28;
	ld.global.f64 	%fd11, [%rd29+8];
	mul.wide.s32 	%rd30, %r222, 8;
	add.s64 	%rd31, %rd3, %rd30;
	ld.global.f64 	%fd12, [%rd31];
	add.f64 	%fd13, %fd11, %fd12;
	add.s32 	%r140, %r223, 1;
	mul.wide.s32 	%rd32, %r140, 8;
	add.s64 	%rd33, %rd3, %rd32;
	ld.global.f64 	%fd14, [%rd33];
	fma.rn.f64 	%fd15, %fd1, %fd14, %fd13;
	add.s32 	%r141, %r224, 1;
	mul.wide.s32 	%rd34, %r141, 8;
	add.s64 	%rd35, %rd3, %rd34;
	ld.global.f64 	%fd16, [%rd35];
	fma.rn.f64 	%fd17, %fd1, %fd16, %fd15;
	mul.f64 	%fd18, %fd2, %fd17;
	st.global.f64 	[%rd31+8], %fd18;
	ld.global.f64 	%fd19, [%rd29+16];
	add.f64 	%fd20, %fd19, %fd18;
	ld.global.f64 	%fd21, [%rd33+8];
	fma.rn.f64 	%fd22, %fd1, %fd21, %fd20;
	ld.global.f64 	%fd23, [%rd35+8];
	fma.rn.f64 	%fd24, %fd1, %fd23, %fd22;
	mul.f64 	%fd25, %fd2, %fd24;
	st.global.f64 	[%rd29+8], %fd25;
	ld.global.f64 	%fd26, [%rd29+24];
	ld.global.f64 	%fd27, [%rd31+16];
	add.f64 	%fd28, %fd26, %fd27;
	ld.global.f64 	%fd29, [%rd33+16];
	fma.rn.f64 	%fd30, %fd1, %fd29, %fd28;
	ld.global.f64 	%fd31, [%rd35+16];
	fma.rn.f64 	%fd32, %fd1, %fd31, %fd30;
	mul.f64 	%fd33, %fd2, %fd32;
	st.global.f64 	[%rd29+16], %fd33;
	ld.global.f64 	%fd34, [%rd29+32];
	ld.global.f64 	%fd35, [%rd31+24];
	add.f64 	%fd36, %fd34, %fd35;
	ld.global.f64 	%fd37, [%rd33+24];
	fma.rn.f64 	%fd38, %fd1, %fd37, %fd36;
	ld.global.f64 	%fd39, [%rd35+24];
	fma.rn.f64 	%fd40, %fd1, %fd39, %fd38;
	mul.f64 	%fd41, %fd2, %fd40;
	st.global.f64 	[%rd29+24], %fd41;
	add.s32 	%r226, %r226, 4;
	add.s32 	%r225, %r225, 4;
	add.s32 	%r224, %r224, 4;
	add.s32 	%r223, %r223, 4;
	add.s32 	%r222, %r222, 4;
	setp.ne.s32 	%p11, %r226, 0;
	@%p11 bra 	$L__BB1_12;
	add.s32 	%r228, %r225, 1;
$L__BB1_14:
	and.b32  	%r142, %r3, 3;
	setp.eq.s32 	%p12, %r142, 0;
	@%p12 bra 	$L__BB1_19;
	setp.eq.s32 	%p13, %r15, 3;
	@%p13 bra 	$L__BB1_17;
	cvt.s64.s32 	%rd36, %r19;
	cvt.s64.s32 	%rd37, %r228;
	add.s64 	%rd38, %rd37, %rd36;
	shl.b64 	%rd39, %rd38, 3;
	add.s64 	%rd40, %rd3, %rd39;
	ld.global.f64 	%fd42, [%rd40+8];
	add.s32 	%r143, %r19, %r228;
	add.s32 	%r144, %r143, -1;
	mul.wide.s32 	%rd41, %r144, 8;
	add.s64 	%rd42, %rd3, %rd41;
	ld.global.f64 	%fd43, [%rd42];
	add.f64 	%fd44, %fd42, %fd43;
	add.s32 	%r145, %r20, %r228;
	mul.wide.s32 	%rd43, %r145, 8;
	add.s64 	%rd44, %rd3, %rd43;
	ld.global.f64 	%fd45, [%rd44];
	fma.rn.f64 	%fd46, %fd1, %fd45, %fd44;
	add.s32 	%r146, %r21, %r228;
	mul.wide.s32 	%rd45, %r146, 8;
	add.s64 	%rd46, %rd3, %rd45;
	ld.global.f64 	%fd47, [%rd46];
	fma.rn.f64 	%fd48, %fd1, %fd47, %fd46;
	mul.f64 	%fd49, %fd2, %fd48;
	st.global.f64 	[%rd42+8], %fd49;
	add.s32 	%r228, %r228, 2;
	ld.global.f64 	%fd50, [%rd40+16];
	add.f64 	%fd51, %fd50, %fd49;
	ld.global.f64 	%fd52, [%rd44+8];
	fma.rn.f64 	%fd53, %fd1, %fd52, %fd51;
	ld.global.f64 	%fd54, [%rd46+8];
	fma.rn.f64 	%fd55, %fd1, %fd54, %fd53;
	mul.f64 	%fd56, %fd2, %fd55;
	st.global.f64 	[%rd40+8], %fd56;
$L__BB1_17:
	and.b32  	%r147, %r56, 1;
	setp.eq.b32 	%p14, %r147, 1;
	not.pred 	%p15, %p14;
	@%p15 bra 	$L__BB1_19;
	cvt.s64.s32 	%rd47, %r19;
	cvt.s64.s32 	%rd48, %r228;
	add.s64 	%rd49, %rd48, %rd47;
	shl.b64 	%rd50, %rd49, 3;
	add.s64 	%rd51, %rd3, %rd50;
	ld.global.f64 	%fd57, [%rd51+8];
	add.s32 	%r148, %r19, %r228;
	add.s32 	%r149, %r148, -1;
	mul.wide.s32 	%rd52, %r149, 8;
	add.s64 	%rd53, %rd3, %rd52;
	ld.global.f64 	%fd58, [%rd53];
	add.f64 	%fd59, %fd57, %fd58;
	add.s32 	%r150, %r20, %r228;
	mul.wide.s32 	%rd54, %r150, 8;
	add.s64 	%rd55, %rd3, %rd54;
	ld.global.f64 	%fd60, [%rd55];
	fma.rn.f64 	%fd61, %fd1, %fd60, %fd59;
	add.s32 	%r151, %r21, %r228;
	mul.wide.s32 	%rd56, %r151, 8;
	add.s64 	%rd57, %rd3, %rd56;
	ld.global.f64 	%fd62, [%rd57];
	fma.rn.f64 	%fd63, %fd1, %fd62, %fd61;
	mul.f64 	%fd64, %fd2, %fd63;
	st.global.f64 	[%rd53+8], %fd64;
$L__BB1_19:
	setp.eq.s32 	%p16, %r221, %r4;
	add.s32 	%r221, %r221, 1;
	@%p16 bra 	$L__BB1_20;
	bra.uni 	$L__BB1_10;
$L__BB1_20:
	add.s32 	%r220, %r220, %r2;
	setp.lt.s32 	%p17, %r220, %r60;
	@%p17 bra 	$L__BB1_8;
$L__BB1_21:
	ld.param.u32 	%r216, [_Z12iterate_onceiiiiPdS_S_di_param_3];
	ld.param.u32 	%r215, [_Z12iterate_onceiiiiPdS_S_di_param_2];
	mul.lo.s32 	%r152, %r5, %r215;
	mul.lo.s32 	%r41, %r152, %r216;
	setp.ge.s32 	%p18, %r232, %r41;
	@%p18 bra 	$L__BB1_29;
	add.s32 	%r153, %r232, %r2;
	max.s32 	%r154, %r41, %r153;
	setp.lt.s32 	%p19, %r153, %r41;
	selp.u32 	%r155, 1, 0, %p19;
	add.s32 	%r156, %r153, %r155;
	sub.s32 	%r157, %r154, %r156;
	div.u32 	%r158, %r157, %r2;
	add.s32 	%r42, %r158, %r155;
	and.b32  	%r159, %r42, 3;
	setp.eq.s32 	%p20, %r159, 3;
	@%p20 bra 	$L__BB1_26;
	add.s32 	%r231, %r232, 1;
	neg.s32 	%r44, %r5;
	add.s32 	%r160, %r42, 1;
	and.b32  	%r161, %r160, 3;
	neg.s32 	%r230, %r161;
$L__BB1_24:
	.pragma "nounroll";
	add.s32 	%r162, %r231, -1;
	mul.wide.s32 	%rd58, %r232, 8;
	add.s64 	%rd59, %rd1, %rd58;
	add.s64 	%rd60, %rd2, %rd58;
	div.s32 	%r163, %r162, %r5;
	mad.lo.s32 	%r164, %r44, %r163, %r162;
	div.s32 	%r165, %r164, %r3;
	mul.lo.s32 	%r166, %r165, %r4;
	mad.lo.s32 	%r167, %r163, %r56, %r165;
	mad.lo.s32 	%r168, %r57, %r167, %r57;
	mad.lo.s32 	%r169, %r5, %r163, %r166;
	sub.s32 	%r170, %r168, %r169;
	add.s32 	%r171, %r231, %r170;
	mul.wide.s32 	%rd61, %r171, 8;
	add.s64 	%rd62, %rd3, %rd61;
	ld.global.f64 	%fd65, [%rd62];
	ld.global.f64 	%fd66, [%rd60];
	sub.f64 	%fd67, %fd65, %fd66;
	abs.f64 	%fd68, %fd67;
	st.global.f64 	[%rd59], %fd68;
	add.s32 	%r232, %r232, %r2;
	add.s32 	%r231, %r231, %r2;
	add.s32 	%r230, %r230, 1;
	setp.ne.s32 	%p21, %r230, 0;
	@%p21 bra 	$L__BB1_24;
	add.s32 	%r232, %r231, -1;
$L__BB1_26:
	setp.lt.u32 	%p22, %r42, 3;
	@%p22 bra 	$L__BB1_29;
	mul.wide.s32 	%rd70, %r2, 8;
$L__BB1_28:
	div.s32 	%r172, %r232, %r5;
	mul.lo.s32 	%r173, %r5, %r172;
	sub.s32 	%r174, %r232, %r173;
	div.s32 	%r175, %r174, %r3;
	mad.lo.s32 	%r176, %r172, %r56, %r175;
	mad.lo.s32 	%r177, %r57, %r176, %r57;
	add.s32 	%r178, %r232, 1;
	mad.lo.s32 	%r179, %r175, %r4, %r173;
	sub.s32 	%r180, %r178, %r179;
	add.s32 	%r181, %r180, %r177;
	mul.wide.s32 	%rd63, %r181, 8;
	add.s64 	%rd64, %rd3, %rd63;
	ld.global.f64 	%fd69, [%rd64];
	mul.wide.s32 	%rd65, %r232, 8;
	add.s64 	%rd66, %rd2, %rd65;
	ld.global.f64 	%fd70, [%rd66];
	sub.f64 	%fd71, %fd69, %fd70;
	abs.f64 	%fd72, %fd71;
	add.s64 	%rd67, %rd1, %rd65;
	st.global.f64 	[%rd67], %fd72;
	add.s32 	%r182, %r232, %r2;
	div.s32 	%r183, %r182, %r5;
	mul.lo.s32 	%r184, %r5, %r183;
	sub.s32 	%r185, %r182, %r184;
	div.s32 	%r186, %r185, %r3;
	mad.lo.s32 	%r187, %r183, %r56, %r186;
	mad.lo.s32 	%r188, %r57, %r187, %r57;
	add.s32 	%r189, %r178, %r2;
	mad.lo.s32 	%r190, %r186, %r4, %r184;
	sub.s32 	%r191, %r189, %r190;
	add.s32 	%r192, %r191, %r188;
	mul.wide.s32 	%rd68, %r192, 8;
	add.s64 	%rd69, %rd3, %rd68;
	ld.global.f64 	%fd73, [%rd69];
	add.s64 	%rd71, %rd66, %rd70;
	ld.global.f64 	%fd74, [%rd71];
	sub.f64 	%fd75, %fd73, %fd74;
	abs.f64 	%fd76, %fd75;
	add.s64 	%rd72, %rd67, %rd70;
	st.global.f64 	[%rd72], %fd76;
	add.s32 	%r193, %r182, %r2;
	div.s32 	%r194, %r193, %r5;
	mul.lo.s32 	%r195, %r5, %r194;
	sub.s32 	%r196, %r193, %r195;
	div.s32 	%r197, %r196, %r3;
	mad.lo.s32 	%r198, %r194, %r56, %r197;
	mad.lo.s32 	%r199, %r57, %r198, %r57;
	add.s32 	%r200, %r189, %r2;
	mad.lo.s32 	%r201, %r197, %r4, %r195;
	sub.s32 	%r202, %r200, %r201;
	add.s32 	%r203, %r202, %r199;
	mul.wide.s32 	%rd73, %r203, 8;
	add.s64 	%rd74, %rd3, %rd73;
	ld.global.f64 	%fd77, [%rd74];
	add.s64 	%rd75, %rd71, %rd70;
	ld.global.f64 	%fd78, [%rd75];
	sub.f64 	%fd79, %fd77, %fd78;
	abs.f64 	%fd80, %fd79;
	add.s64 	%rd76, %rd72, %rd70;
	st.global.f64 	[%rd76], %fd80;
	add.s32 	%r204, %r193, %r2;
	div.s32 	%r205, %r204, %r5;
	mul.lo.s32 	%r206, %r5, %r205;
	sub.s32 	%r207, %r204, %r206;
	div.s32 	%r208, %r207, %r3;
	mad.lo.s32 	%r209, %r205, %r56, %r208;
	mad.lo.s32 	%r210, %r57, %r209, %r57;
	add.s32 	%r211, %r200, %r2;
	mad.lo.s32 	%r212, %r208, %r4, %r206;
	sub.s32 	%r213, %r211, %r212;
	add.s32 	%r214, %r213, %r210;
	mul.wide.s32 	%rd77, %r214, 8;
	add.s64 	%rd78, %rd3, %rd77;
	ld.global.f64 	%fd81, [%rd78];
	add.s64 	%rd79, %rd75, %rd70;
	ld.global.f64 	%fd82, [%rd79];
	sub.f64 	%fd83, %fd81, %fd82;
	abs.f64 	%fd84, %fd83;
	add.s64 	%rd80, %rd76, %rd70;
	st.global.f64 	[%rd80], %fd84;
	add.s32 	%r232, %r204, %r2;
	setp.lt.s32 	%p23, %r232, %r41;
	@%p23 bra 	$L__BB1_28;
$L__BB1_29:
	ret;
$L__BB1_30:
	div.s32 	%r84, %r219, %r5;
	mul.lo.s32 	%r85, %r5, %r84;
	sub.s32 	%r86, %r219, %r85;
	div.s32 	%r87, %r86, %r3;
	mad.lo.s32 	%r88, %r84, %r56, %r87;
	mad.lo.s32 	%r89, %r57, %r88, %r57;
	add.s32 	%r90, %r219, 1;
	mad.lo.s32 	%r91, %r87, %r4, %r85;
	sub.s32 	%r92, %r90, %r91;
	add.s32 	%r93, %r92, %r89;
	mul.wide.s32 	%rd11, %r93, 8;
	add.s64 	%rd12, %rd3, %rd11;
	ld.global.f64 	%fd5, [%rd12];
	mul.wide.s32 	%rd13, %r219, 8;
	add.s64 	%rd14, %rd2, %rd13;
	st.global.f64 	[%rd14], %fd5;
	add.s32 	%r94, %r219, %r2;
	div.s32 	%r95, %r94, %r5;
	mul.lo.s32 	%r96, %r5, %r95;
	sub.s32 	%r97, %r94, %r96;
	div.s32 	%r98, %r97, %r3;
	mad.lo.s32 	%r99, %r95, %r56, %r98;
	mad.lo.s32 	%r100, %r57, %r99, %r57;
	add.s32 	%r101, %r90, %r2;
	mad.lo.s32 	%r102, %r98, %r4, %r96;
	sub.s32 	%r103, %r101, %r102;
	add.s32 	%r104, %r103, %r100;
	mul.wide.s32 	%rd15, %r104, 8;
	add.s64 	%rd16, %rd3, %rd15;
	ld.global.f64 	%fd6, [%rd16];
	mul.wide.s32 	%rd17, %r2, 8;
	add.s64 	%rd18, %rd14, %rd17;
	st.global.f64 	[%rd18], %fd6;
	add.s32 	%r105, %r94, %r2;
	div.s32 	%r106, %r105, %r5;
	mul.lo.s32 	%r107, %r5, %r106;
	sub.s32 	%r108, %r105, %r107;
	div.s32 	%r109, %r108, %r3;
	mad.lo.s32 	%r110, %r106, %r56, %r109;
	mad.lo.s32 	%r111, %r57, %r110, %r57;
	add.s32 	%r112, %r101, %r2;
	mad.lo.s32 	%r113, %r109, %r4, %r107;
	sub.s32 	%r114, %r112, %r113;
	add.s32 	%r115, %r114, %r111;
	mul.wide.s32 	%rd19, %r115, 8;
	add.s64 	%rd20, %rd3, %rd19;
	ld.global.f64 	%fd7, [%rd20];
	add.s64 	%rd21, %rd18, %rd17;
	st.global.f64 	[%rd21], %fd7;
	add.s32 	%r116, %r105, %r2;
	div.s32 	%r117, %r116, %r5;
	mul.lo.s32 	%r118, %r5, %r117;
	sub.s32 	%r119, %r116, %r118;
	div.s32 	%r120, %r119, %r3;
	mad.lo.s32 	%r121, %r117, %r56, %r120;
	mad.lo.s32 	%r122, %r57, %r121, %r57;
	add.s32 	%r123, %r112, %r2;
	mad.lo.s32 	%r124, %r120, %r4, %r118;
	sub.s32 	%r125, %r123, %r124;
	add.s32 	%r126, %r125, %r122;
	mul.wide.s32 	%rd22, %r126, 8;
	add.s64 	%rd23, %rd3, %rd22;
	ld.global.f64 	%fd8, [%rd23];
	add.s64 	%rd24, %rd21, %rd17;
	st.global.f64 	[%rd24], %fd8;
	add.s32 	%r219, %r116, %r2;
	setp.lt.s32 	%p6, %r219, %r6;
	@%p6 bra 	$L__BB1_30;
	bra.uni 	$L__BB1_5;

}


// ===== COMPILED SASS (sm_100) =====

	.target	sm_100

	.elftype	@"ET_EXEC"


//--------------------- .note.nv.tkinfo           --------------------------
	.section	.note.nv.tkinfo,"",@"SHT_NOTE"
	.sectionflags	@"SHF_NOTE_NV_TKINFO"
	.tkinfo
        /*0018*/ 	.word	0x00000002
        /*0030*/ 	.string	""
        /*0030*/ 	.string	"ptxas"
        /*0030*/ 	.string	"Cuda compilation tools, release 13.0, V13.0.88"
        /*0030*/ 	.string	"Build cuda_13.0.r13.0/compiler.36424714_0"
        /*0030*/ 	.string	"-arch sm_100 -m 64 "



//--------------------- .note.nv.cuinfo           --------------------------
	.section	.note.nv.cuinfo,"",@"SHT_NOTE"
	.sectionflags	@"SHF_NOTE_NV_CUINFO"
        /*0018*/ 	.short	0x0002
        /*001a*/ 	.short	0x0064
        /*001c*/ 	.short	0x0082
	.zero		2


//--------------------- .nv.info                  --------------------------
	.section	.nv.info,"",@"SHT_CUDA_INFO"
	.align	4


	//----- nvinfo : EIATTR_REGCOUNT
	.align		4
        /*0000*/ 	.byte	0x04, 0x2f
        /*0002*/ 	.short	(.L_1 - .L_0)
	.align		4
.L_0:
        /*0004*/ 	.word	index@(_Z10initializeiPd)
        /*0008*/ 	.word	0x00000010


	//----- nvinfo : EIATTR_FRAME_SIZE
	.align		4
.L_1:
        /*000c*/ 	.byte	0x04, 0x11
        /*000e*/ 	.short	(.L_3 - .L_2)
	.align		4
.L_2:
        /*0010*/ 	.word	index@(_Z10initializeiPd)
        /*0014*/ 	.word	0x00000000


	//----- nvinfo : EIATTR_REGCOUNT
	.align		4
.L_3:
        /*0018*/ 	.byte	0x04, 0x2f
        /*001a*/ 	.short	(.L_5 - .L_4)
	.align		4
.L_4:
        /*001c*/ 	.word	index@(_Z12iterate_onceiiiiPdS_S_di)
        /*0020*/ 	.word	0x00000028


	//----- nvinfo : EIATTR_FRAME_SIZE
	.align		4
.L_5:
        /*0024*/ 	.byte	0x04, 0x11
        /*0026*/ 	.short	(.L_7 - .L_6)
	.align		4
.L_6:
        /*0028*/ 	.word	index@($__internal_0_$__cuda_sm20_dblrcp_rn_slowpath_v3)
        /*002c*/ 	.word	0x00000000


	//----- nvinfo : EIATTR_FRAME_SIZE
	.align		4
.L_7:
        /*0030*/ 	.byte	0x04, 0x11
        /*0032*/ 	.short	(.L_9 - .L_8)
	.align		4
.L_8:
        /*0034*/ 	.word	index@(_Z12iterate_onceiiiiPdS_S_di)
        /*0038*/ 	.word	0x00000000


	//----- nvinfo : EIATTR_MIN_STACK_SIZE
	.align		4
.L_9:
        /*003c*/ 	.byte	0x04, 0x12
        /*003e*/ 	.short	(.L_11 - .L_10)
	.align		4
.L_10:
        /*0040*/ 	.word	index@(_Z12iterate_onceiiiiPdS_S_di)
        /*0044*/ 	.word	0x00000000


	//----- nvinfo : EIATTR_MIN_STACK_SIZE
	.align		4
.L_11:
        /*0048*/ 	.byte	0x04, 0x12
        /*004a*/ 	.short	(.L_13 - .L_12)
	.align		4
.L_12:
        /*004c*/ 	.word	index@(_Z10initializeiPd)
        /*0050*/ 	.word	0x00000000
.L_13:


//--------------------- .nv.compat                --------------------------
	.section	.nv.compat,"",@"SHT_CUDA_COMPAT_INFO"
	.align	4
        /*0000*/ 	.byte	0x02, 0x09, 0x00, 0x00, 0x02, 0x02, 0x01, 0x00, 0x02, 0x05, 0x05, 0x00, 0x03, 0x07, 0x01, 0x01
        /*0010*/ 	.byte	0x02, 0x03, 0x00, 0x00, 0x02, 0x06, 0x01, 0x00, 0x04, 0x0b, 0x08, 0x00, 0x01, 0x00, 0x00, 0x00
        /*0020*/ 	.byte	0x00, 0x00, 0x00, 0x00


//--------------------- .nv.info._Z12iterate_onceiiiiPdS_S_di --------------------------
	.section	.nv.info._Z12iterate_onceiiiiPdS_S_di,"",@"SHT_CUDA_INFO"
	.sectionflags	@""
	.align	4


	//----- nvinfo : EIATTR_CUDA_API_VERSION
	.align		4
        /*0000*/ 	.byte	0x04, 0x37
        /*0002*/ 	.short	(.L_15 - .L_14)
.L_14:
        /*0004*/ 	.word	0x00000082


	//----- nvinfo : EIATTR_KPARAM_INFO
	.align		4
.L_15:
        /*0008*/ 	.byte	0x04, 0x17
        /*000a*/ 	.short	(.L_17 - .L_16)
.L_16:
        /*000c*/ 	.word	0x00000000
        /*0010*/ 	.short	0x0008
        /*0012*/ 	.short	0x0030
        /*0014*/ 	.byte	0x00, 0xf0, 0x11, 0x00


	//----- nvinfo : EIATTR_KPARAM_INFO
	.align		4
.L_17:
        /*0018*/ 	.byte	0x04, 0x17
        /*001a*/ 	.short	(.L_19 - .L_18)
.L_18:
        /*001c*/ 	.word	0x00000000
        /*0020*/ 	.short	0x0007
        /*0022*/ 	.short	0x0028
        /*0024*/ 	.byte	0x00, 0xf0, 0x21, 0x00


	//----- nvinfo : EIATTR_KPARAM_INFO
	.align		4
.L_19:
        /*0028*/ 	.byte	0x04, 0x17
        /*002a*/ 	.short	(.L_21 - .L_20)
.L_20:
        /*002c*/ 	.word	0x00000000
        /*0030*/ 	.short	0x0006
        /*0032*/ 	.short	0x0020
        /*0034*/ 	.byte	0x00, 0xf5, 0x21, 0x00


	//----- nvinfo : EIATTR_KPARAM_INFO
	.align		4
.L_21:
        /*0038*/ 	.byte	0x04, 0x17
        /*003a*/ 	.short	(.L_23 - .L_22)
.L_22:
        /*003c*/ 	.word	0x00000000
        /*0040*/ 	.short	0x0005
        /*0042*/ 	.short	0x0018
        /*0044*/ 	.byte	0x00, 0xf5, 0x21, 0x00


	//----- nvinfo : EIATTR_KPARAM_INFO
	.align		4
.L_23:
        /*0048*/ 	.byte	0x04, 0x17
        /*004a*/ 	.short	(.L_25 - .L_24)
.L_24:
        /*004c*/ 	.word	0x00000000
        /*0050*/ 	.short	0x0004
        /*0052*/ 	.short	0x0010
        /*0054*/ 	.byte	0x00, 0xf5, 0x21, 0x00


	//----- nvinfo : EIATTR_KPARAM_INFO
	.align		4
.L_25:
        /*0058*/ 	.byte	0x04, 0x17
        /*005a*/ 	.short	(.L_27 - .L_26)
.L_26:
        /*005c*/ 	.word	0x00000000
        /*0060*/ 	.short	0x0003
        /*0062*/ 	.short	0x000c
        /*0064*/ 	.byte	0x00, 0xf0, 0x11, 0x00


	//----- nvinfo : EIATTR_KPARAM_INFO
	.align		4
.L_27:
        /*0068*/ 	.byte	0x04, 0x17
        /*006a*/ 	.short	(.L_29 - .L_28)
.L_28:
        /*006c*/ 	.word	0x00000000
        /*0070*/ 	.short	0x0002
        /*0072*/ 	.short	0x0008
        /*0074*/ 	.byte	0x00, 0xf0, 0x11, 0x00


	//----- nvinfo : EIATTR_KPARAM_INFO
	.align		4
.L_29:
        /*0078*/ 	.byte	0x04, 0x17
        /*007a*/ 	.short	(.L_31 - .L_30)
.L_30:
        /*007c*/ 	.word	0x00000000
        /*0080*/ 	.short	0x0001
        /*0082*/ 	.short	0x0004
        /*0084*/ 	.byte	0x00, 0xf0, 0x11, 0x00


	//----- nvinfo : EIATTR_KPARAM_INFO
	.align		4
.L_31:
        /*0088*/ 	.byte	0x04, 0x17
        /*008a*/ 	.short	(.L_33 - .L_32)
.L_32:
        /*008c*/ 	.word	0x00000000
        /*0090*/ 	.short	0x0000
        /*0092*/ 	.short	0x0000
        /*0094*/ 	.byte	0x00, 0xf0, 0x11, 0x00


	//----- nvinfo : EIATTR_SPARSE_MMA_MASK
	.align		4
.L_33:
        /*0098*/ 	.byte	0x03, 0x50
        /*009a*/ 	.short	0x0000


	//----- nvinfo : EIATTR_MAXREG_COUNT
	.align		4
        /*009c*/ 	.byte	0x03, 0x1b
        /*009e*/ 	.short	0x00ff


	//----- nvinfo : EIATTR_MERCURY_ISA_VERSION
	.align		4
        /*00a0*/ 	.byte	0x03, 0x5f
        /*00a2*/ 	.short	0x0101


	//----- nvinfo : EIATTR_VRC_CTA_INIT_COUNT
	.align		4
        /*00a4*/ 	.byte	0x02, 0x4a
	.zero		1
	.zero		1


	//----- nvinfo : EIATTR_EXIT_INSTR_OFFSETS
	.align		4
        /*00a8*/ 	.byte	0x04, 0x1c
        /*00aa*/ 	.short	(.L_35 - .L_34)


	//   ....[0]....
.L_34:
        /*00ac*/ 	.word	0x00001ef0


	//   ....[1]....
        /*00b0*/ 	.word	0x00002640


	//   ....[2]....
        /*00b4*/ 	.word	0x00003340


	//----- nvinfo : EIATTR_CRS_STACK_SIZE
	.align		4
.L_35:
        /*00b8*/ 	.byte	0x04, 0x1e
        /*00ba*/ 	.short	(.L_37 - .L_36)
.L_36:
        /*00bc*/ 	.word	0x00000000


	//----- nvinfo : EIATTR_CBANK_PARAM_SIZE
	.align		4
.L_37:
        /*00c0*/ 	.byte	0x03, 0x19
        /*00c2*/ 	.short	0x0034


	//----- nvinfo : EIATTR_PARAM_CBANK
	.align		4
        /*00c4*/ 	.byte	0x04, 0x0a
        /*00c6*/ 	.short	(.L_39 - .L_38)
	.align		4
.L_38:
        /*00c8*/ 	.word	index@(.nv.constant0._Z12iterate_onceiiiiPdS_S_di)
        /*00cc*/ 	.short	0x0380
        /*00ce*/ 	.short	0x0034


	//----- nvinfo : EIATTR_SW_WAR
	.align		4
.L_39:
        /*00d0*/ 	.byte	0x04, 0x36
        /*00d2*/ 	.short	(.L_41 - .L_40)
.L_40:
        /*00d4*/ 	.word	0x00000008
.L_41:


//--------------------- .nv.info._Z10initializeiPd --------------------------
	.section	.nv.info._Z10initializeiPd,"",@"SHT_CUDA_INFO"
	.sectionflags	@""
	.align	4


	//----- nvinfo : EIATTR_CUDA_API_VERSION
	.align		4
        /*0000*/ 	.byte	0x04, 0x37
        /*0002*/ 	.short	(.L_43 - .L_42)
.L_42:
        /*0004*/ 	.word	0x00000082


	//----- nvinfo : EIATTR_KPARAM_INFO
	.align		4
.L_43:
        /*0008*/ 	.byte	0x04, 0x17
        /*000a*/ 	.short	(.L_45 - .L_44)
.L_44:
        /*000c*/ 	.word	0x00000000
        /*0010*/ 	.short	0x0001
        /*0012*/ 	.short	0x0008
        /*0014*/ 	.byte	0x00, 0xf5, 0x21, 0x00


	//----- nvinfo : EIATTR_KPARAM_INFO
	.align		4
.L_45:
        /*0018*/ 	.byte	0x04, 0x17
        /*001a*/ 	.short	(.L_47 - .L_46)
.L_46:
        /*001c*/ 	.word	0x00000000
        /*0020*/ 	.short	0x0000
        /*0022*/ 	.short	0x0000
        /*0024*/ 	.byte	0x00, 0xf0, 0x11, 0x00


	//----- nvinfo : EIATTR_SPARSE_MMA_MASK
	.align		4
.L_47:
        /*0028*/ 	.byte	0x03, 0x50
        /*002a*/ 	.short	0x0000


	//----- nvinfo : EIATTR_MAXREG_COUNT
	.align		4
        /*002c*/ 	.byte	0x03, 0x1b
        /*002e*/ 	.short	0x00ff


	//----- nvinfo : EIATTR_MERCURY_ISA_VERSION
	.align		4
        /*0030*/ 	.byte	0x03, 0x5f
        /*0032*/ 	.short	0x0101


	//----- nvinfo : EIATTR_VRC_CTA_INIT_COUNT
	.align		4
        /*0034*/ 	.byte	0x02, 0x4a
	.zero		1
	.zero		1


	//----- nvinfo : EIATTR_EXIT_INSTR_OFFSETS
	.align		4
        /*0038*/ 	.byte	0x04, 0x1c
        /*003a*/ 	.short	(.L_49 - .L_48)


	//   ....[0]....
.L_48:
        /*003c*/ 	.word	0x00000090


	//   ....[1]....
        /*0040*/ 	.word	0x00000330


	//   ....[2]....
        /*0044*/ 	.word	0x00000400


	//----- nvinfo : EIATTR_CRS_STACK_SIZE
	.align		4
.L_49:
        /*0048*/ 	.byte	0x04, 0x1e
        /*004a*/ 	.short	(.L_51 - .L_50)
.L_50:
        /*004c*/ 	.word	0x00000000


	//----- nvinfo : EIATTR_CBANK_PARAM_SIZE
	.align		4
.L_51:
        /*0050*/ 	.byte	0x03, 0x19
        /*0052*/ 	.short	0x0010


	//----- nvinfo : EIATTR_PARAM_CBANK
	.align		4
        /*0054*/ 	.byte	0x04, 0x0a
        /*0056*/ 	.short	(.L_53 - .L_52)
	.align		4
.L_52:
        /*0058*/ 	.word	index@(.nv.constant0._Z10initializeiPd)
        /*005c*/ 	.short	0x0380
        /*005e*/ 	.short	0x0010


	//----- nvinfo : EIATTR_SW_WAR
	.align		4
.L_53:
        /*0060*/ 	.byte	0x04, 0x36
        /*0062*/ 	.short	(.L_55 - .L_54)
.L_54:
        /*0064*/ 	.word	0x00000008
.L_55:


//--------------------- .nv.callgraph             --------------------------
	.section	.nv.callgraph,"",@"SHT_CUDA_CALLGRAPH"
	.align	4
	.sectionentsize	8
	.align		4
        /*0000*/ 	.word	0x00000000
	.align		4
        /*0004*/ 	.word	0xffffffff
	.align		4
        /*0008*/ 	.word	0x00000000
	.align		4
        /*000c*/ 	.word	0xfffffffe
	.align		4
        /*0010*/ 	.word	0x00000000
	.align		4
        /*0014*/ 	.word	0xfffffffd
	.align		4
        /*0018*/ 	.word	0x00000000
	.align		4
        /*001c*/ 	.word	0xfffffffc


//--------------------- .text._Z12iterate_onceiiiiPdS_S_di --------------------------
	.section	.text._Z12iterate_onceiiiiPdS_S_di,"ax",@progbits
	.align	128
        .global         _Z12iterate_onceiiiiPdS_S_di
        .type           _Z12iterate_onceiiiiPdS_S_di,@function
        .size           _Z12iterate_onceiiiiPdS_S_di,(.L_x_31 - _Z12iterate_onceiiiiPdS_S_di)
        .other          _Z12iterate_onceiiiiPdS_S_di,@"STO_CUDA_ENTRY STV_DEFAULT"
_Z12iterate_onceiiiiPdS_S_di:
.text._Z12iterate_onceiiiiPdS_S_di:
[----:B------:R-:W-:Y:S08]  /*0000*/  LDC R1, c[0x0][0x37c] ;  /* 0x0000df00ff017b82 */ /* 0x000ff00000000800 */
[----:B------:R-:W0:Y:S01]  /*0010*/  LDC.64 R6, c[0x0][0x380] ;  /* 0x0000e000ff067b82 */ /* 0x000e220000000a00 */
[----:B------:R-:W1:Y:S01]  /*0020*/  S2R R5, SR_TID.X ;  /* 0x0000000000057919 */ /* 0x000e620000002100 */
[----:B------:R-:W2:Y:S01]  /*0030*/  LDCU UR6, c[0x0][0x3b0] ;  /* 0x00007600ff0677ac */ /* 0x000ea20008000800 */
[----:B------:R-:W-:Y:S01]  /*0040*/  BSSY.RECONVERGENT B0, `(.L_x_0) ;  /* 0x0000135000007945 */ /* 0x000fe20003800200 */
[----:B------:R-:W3:Y:S04]  /*0050*/  LDCU.64 UR10, c[0x0][0x358] ;  /* 0x00006b00ff0a77ac */ /* 0x000ee80008000a00 */
[----:B------:R-:W1:Y:S08]  /*0060*/  S2UR UR4, SR_CTAID.X ;  /* 0x00000000000479c3 */ /* 0x000e700000002500 */
[----:B------:R-:W1:Y:S01]  /*0070*/  LDC R2, c[0x0][0x360] ;  /* 0x0000d800ff027b82 */ /* 0x000e620000000800 */
[----:B------:R-:W4:Y:S01]  /*0080*/  LDCU UR5, c[0x0][0x370] ;  /* 0x00006e00ff0577ac */ /* 0x000f220008000800 */
[----:B0-----:R-:W-:-:S02]  /*0090*/  VIADD R0, R6, 0xfffffffe ;  /* 0xfffffffe06007836 */ /* 0x001fc40000000000 */
[----:B------:R-:W-:-:S04]  /*00a0*/  VIADD R3, R7, 0xfffffffe ;  /* 0xfffffffe07037836 */ /* 0x000fc80000000000 */
[----:B------:R-:W-:-:S04]  /*00b0*/  IMAD R16, R0, R3, RZ ;  /* 0x0000000300107224 */ /* 0x000fc800078e02ff */
[----:B--2---:R-:W-:Y:S02]  /*00c0*/  IMAD R4, R16, UR6, RZ ;  /* 0x0000000610047c24 */ /* 0x004fe4000f8e02ff */
[C---:B-1----:R-:W-:Y:S02]  /*00d0*/  IMAD R5, R2.reuse, UR4, R5 ;  /* 0x0000000402057c24 */ /* 0x042fe4000f8e0205 */
[----:B----4-:R-:W-:-:S03]  /*00e0*/  IMAD R2, R2, UR5, RZ ;  /* 0x0000000502027c24 */ /* 0x010fc6000f8e02ff */
[----:B------:R-:W-:-:S13]  /*00f0*/  ISETP.GE.AND P0, PT, R5, R4, PT ;  /* 0x000000040500720c */ /* 0x000fda0003f06270 */
[----:B---3--:R-:W-:Y:S05]  /*0100*/  @P0 BRA `(.L_x_1) ;  /* 0x0000001000a00947 */ /* 0x008fea0003800000 */
[----:B------:R-:W0:Y:S01]  /*0110*/  I2F.U32.RP R11, R2 ;  /* 0x00000002000b7306 */ /* 0x000e220000209000 */
[C---:B------:R-:W-:Y:S01]  /*0120*/  IMAD.IADD R9, R2.reuse, 0x1, R5 ;  /* 0x0000000102097824 */ /* 0x040fe200078e0205 */
[----:B------:R-:W-:Y:S01]  /*0130*/  ISETP.NE.U32.AND P2, PT, R2, RZ, PT ;  /* 0x000000ff0200720c */ /* 0x000fe20003f45070 */
[----:B------:R-:W-:Y:S01]  /*0140*/  IMAD.MOV R13, RZ, RZ, -R2 ;  /* 0x000000ffff0d7224 */ /* 0x000fe200078e0a02 */
[----:B------:R-:W-:Y:S01]  /*0150*/  BSSY.RECONVERGENT B1, `(.L_x_2) ;  /* 0x0000067000017945 */ /* 0x000fe20003800200 */
[----:B------:R-:W-:Y:S02]  /*0160*/  MOV R15, R5 ;  /* 0x00000005000f7202 */ /* 0x000fe40000000f00 */
[----:B------:R-:W-:Y:S02]  /*0170*/  ISETP.GE.AND P0, PT, R9, R4, PT ;  /* 0x000000040900720c */ /* 0x000fe40003f06270 */
[-C--:B------:R-:W-:Y:S02]  /*0180*/  VIMNMX R8, PT, PT, R4, R9.reuse, !PT ;  /* 0x0000000904087248 */ /* 0x080fe40007fe0100 */
[----:B------:R-:W-:Y:S01]  /*0190*/  SEL R10, RZ, 0x1, P0 ;  /* 0x00000001ff0a7807 */ /* 0x000fe20000000000 */
[----:B0-----:R-:W0:Y:S03]  /*01a0*/  MUFU.RCP R11, R11 ;  /* 0x0000000b000b7308 */ /* 0x001e260000001000 */
[----:B------:R-:W-:-:S02]  /*01b0*/  IADD3 R9, PT, PT, R8, -R9, -R10 ;  /* 0x8000000908097210 */ /* 0x000fc40007ffe80a */
[----:B0-----:R-:W-:-:S04]  /*01c0*/  IADD3 R6, PT, PT, R11, 0xffffffe, RZ ;  /* 0x0ffffffe0b067810 */ /* 0x001fc80007ffe0ff */
[----:B------:R0:W1:Y:S02]  /*01d0*/  F2I.FTZ.U32.TRUNC.NTZ R7, R6 ;  /* 0x0000000600077305 */ /* 0x000064000021f000 */
[----:B0-----:R-:W-:Y:S02]  /*01e0*/  HFMA2 R6, -RZ, RZ, 0, 0 ;  /* 0x00000000ff067431 */ /* 0x001fe400000001ff */
[----:B-1----:R-:W-:-:S04]  /*01f0*/  IMAD R13, R13, R7, RZ ;  /* 0x000000070d0d7224 */ /* 0x002fc800078e02ff */
[----:B------:R-:W-:-:S06]  /*0200*/  IMAD.HI.U32 R12, R7, R13, R6 ;  /* 0x0000000d070c7227 */ /* 0x000fcc00078e0006 */
[----:B------:R-:W-:-:S04]  /*0210*/  IMAD.HI.U32 R7, R12, R9, RZ ;  /* 0x000000090c077227 */ /* 0x000fc800078e00ff */
[----:B------:R-:W-:-:S04]  /*0220*/  IMAD.MOV R6, RZ, RZ, -R7 ;  /* 0x000000ffff067224 */ /* 0x000fc800078e0a07 */
[----:B------:R-:W-:-:S05]  /*0230*/  IMAD R9, R2, R6, R9 ;  /* 0x0000000602097224 */ /* 0x000fca00078e0209 */
[----:B------:R-:W-:-:S13]  /*0240*/  ISETP.GE.U32.AND P0, PT, R9, R2, PT ;  /* 0x000000020900720c */ /* 0x000fda0003f06070 */
[----:B------:R-:W-:Y:S01]  /*0250*/  @P0 IMAD.IADD R9, R9, 0x1, -R2 ;  /* 0x0000000109090824 */ /* 0x000fe200078e0a02 */
[----:B------:R-:W-:-:S04]  /*0260*/  @P0 IADD3 R7, PT, PT, R7, 0x1, RZ ;  /* 0x0000000107070810 */ /* 0x000fc80007ffe0ff */
[----:B------:R-:W-:-:S13]  /*0270*/  ISETP.GE.U32.AND P1, PT, R9, R2, PT ;  /* 0x000000020900720c */ /* 0x000fda0003f26070 */
[----:B------:R-:W-:Y:S01]  /*0280*/  @P1 VIADD R7, R7, 0x1 ;  /* 0x0000000107071836 */ /* 0x000fe20000000000 */
[----:B------:R-:W-:-:S05]  /*0290*/  @!P2 LOP3.LUT R7, RZ, R2, RZ, 0x33, !PT ;  /* 0x00000002ff07a212 */ /* 0x000fca00078e33ff */
[----:B------:R-:W-:-:S05]  /*02a0*/  IMAD.IADD R12, R10, 0x1, R7 ;  /* 0x000000010a0c7824 */ /* 0x000fca00078e0207 */
[C---:B------:R-:W-:Y:S02]  /*02b0*/  LOP3.LUT R6, R12.reuse, 0x3, RZ, 0xc0, !PT ;  /* 0x000000030c067812 */ /* 0x040fe400078ec0ff */
[----:B------:R-:W-:Y:S02]  /*02c0*/  ISETP.GE.U32.AND P0, PT, R12, 0x3, PT ;  /* 0x000000030c00780c */ /* 0x000fe40003f06070 */
[----:B------:R-:W-:-:S13]  /*02d0*/  ISETP.NE.AND P1, PT, R6, 0x3, PT ;  /* 0x000000030600780c */ /* 0x000fda0003f25270 */
[----:B------:R-:W-:Y:S05]  /*02e0*/  @!P1 BRA `(.L_x_3) ;  /* 0x0000000400349947 */ /* 0x000fea0003800000 */
[----:B------:R-:W-:Y:S01]  /*02f0*/  IABS R8, R16 ;  /* 0x0000001000087213 */ /* 0x000fe20000000000 */
[----:B------:R-:W0:Y:S01]  /*0300*/  LDC.64 R6, c[0x0][0x380] ;  /* 0x0000e000ff067b82 */ /* 0x000e220000000a00 */
[----:B------:R-:W-:Y:S01]  /*0310*/  VIADD R12, R12, 0x1 ;  /* 0x000000010c0c7836 */ /* 0x000fe20000000000 */
[----:B------:R-:W-:Y:S01]  /*0320*/  ISETP.NE.AND P1, PT, R0, RZ, PT ;  /* 0x000000ff0000720c */ /* 0x000fe20003f25270 */
[----:B------:R-:W1:Y:S01]  /*0330*/  I2F.RP R13, R8 ;  /* 0x00000008000d7306 */ /* 0x000e620000209400 */
[----:B------:R-:W-:Y:S02]  /*0340*/  MOV R15, R5 ;  /* 0x00000005000f7202 */ /* 0x000fe40000000f00 */
[----:B------:R-:W-:-:S05]  /*0350*/  LOP3.LUT R12, R12, 0x3, RZ, 0xc0, !PT ;  /* 0x000000030c0c7812 */ /* 0x000fca00078ec0ff */
[----:B-1----:R-:W1:Y:S02]  /*0360*/  MUFU.RCP R13, R13 ;  /* 0x0000000d000d7308 */ /* 0x002e640000001000 */
[----:B-1----:R-:W-:-:S06]  /*0370*/  VIADD R10, R13, 0xffffffe ;  /* 0x0ffffffe0d0a7836 */ /* 0x002fcc0000000000 */
[----:B------:R1:W2:Y:S02]  /*0380*/  F2I.FTZ.U32.TRUNC.NTZ R11, R10 ;  /* 0x0000000a000b7305 */ /* 0x0002a4000021f000 */
[----:B-1----:R-:W-:Y:S01]  /*0390*/  MOV R10, RZ ;  /* 0x000000ff000a7202 */ /* 0x002fe20000000f00 */
[----:B--2---:R-:W-:-:S04]  /*03a0*/  IMAD.MOV R9, RZ, RZ, -R11 ;  /* 0x000000ffff097224 */ /* 0x004fc800078e0a0b */
[----:B------:R-:W-:-:S04]  /*03b0*/  IMAD R9, R9, R8, RZ ;  /* 0x0000000809097224 */ /* 0x000fc800078e02ff */
[----:B------:R-:W-:Y:S01]  /*03c0*/  IMAD.HI.U32 R9, R11, R9, R10 ;  /* 0x000000090b097227 */ /* 0x000fe200078e000a */
[----:B------:R-:W-:-:S03]  /*03d0*/  LOP3.LUT R10, RZ, R0, RZ, 0x33, !PT ;  /* 0x00000000ff0a7212 */ /* 0x000fc600078e33ff */
[----:B0-----:R-:W-:-:S07]  /*03e0*/  IMAD.MOV.U32 R11, RZ, RZ, RZ ;  /* 0x000000ffff0b7224 */ /* 0x001fce00078e00ff */
.L_x_4:
[----:B------:R-:W-:Y:S02]  /*03f0*/  IABS R13, R16 ;  /* 0x00000010000d7213 */ /* 0x000fe40000000000 */
[-C--:B------:R-:W-:Y:S02]  /*0400*/  IABS R14, R0.reuse ;  /* 0x00000000000e7213 */ /* 0x080fe40000000000 */
[----:B------:R-:W-:Y:S01]  /*0410*/  IABS R17, R15 ;  /* 0x0000000f00117213 */ /* 0x000fe20000000000 */
[----:B0-----:R-:W-:Y:S01]  /*0420*/  IMAD.MOV R18, RZ, RZ, -R13 ;  /* 0x000000ffff127224 */ /* 0x001fe200078e0a0d */
[----:B------:R-:W-:Y:S01]  /*0430*/  IABS R22, R0 ;  /* 0x0000000000167213 */ /* 0x000fe20000000000 */
[----:B------:R-:W-:Y:S02]  /*0440*/  IMAD.MOV.U32 R13, RZ, RZ, R14 ;  /* 0x000000ffff0d7224 */ /* 0x000fe400078e000e */
[----:B------:R-:W-:Y:S02]  /*0450*/  IMAD.HI.U32 R14, R9, R17, RZ ;  /* 0x00000011090e7227 */ /* 0x000fe400078e00ff */
[----:B------:R-:W0:Y:S02]  /*0460*/  I2F.RP R20, R13 ;  /* 0x0000000d00147306 */ /* 0x000e240000209400 */
[----:B------:R-:W-:Y:S01]  /*0470*/  IMAD R17, R14, R18, R17 ;  /* 0x000000120e117224 */ /* 0x000fe200078e0211 */
[----:B------:R-:W-:Y:S01]  /*0480*/  IABS R18, R16 ;  /* 0x0000001000127213 */ /* 0x000fe20000000000 */
[----:B------:R-:W-:-:S03]  /*0490*/  IMAD.MOV R22, RZ, RZ, -R22 ;  /* 0x000000ffff167224 */ /* 0x000fc600078e0a16 */
[----:B------:R-:W-:Y:S01]  /*04a0*/  ISETP.GT.U32.AND P4, PT, R8, R17, PT ;  /* 0x000000110800720c */ /* 0x000fe20003f84070 */
[----:B0-----:R-:W0:-:S12]  /*04b0*/  MUFU.RCP R20, R20 ;  /* 0x0000001400147308 */ /* 0x001e180000001000 */
[----:B------:R-:W-:Y:S01]  /*04c0*/  @!P4 IADD3 R17, PT, PT, R17, -R18, RZ ;  /* 0x800000121111c210 */ /* 0x000fe20007ffe0ff */
[----:B------:R-:W-:Y:S01]  /*04d0*/  @!P4 VIADD R14, R14, 0x1 ;  /* 0x000000010e0ec836 */ /* 0x000fe20000000000 */
[----:B------:R-:W-:Y:S02]  /*04e0*/  ISETP.NE.AND P4, PT, R16, RZ, PT ;  /* 0x000000ff1000720c */ /* 0x000fe40003f85270 */
[----:B------:R-:W-:Y:S02]  /*04f0*/  ISETP.GE.U32.AND P2, PT, R17, R8, PT ;  /* 0x000000081100720c */ /* 0x000fe40003f46070 */
[----:B------:R-:W-:-:S04]  /*0500*/  LOP3.LUT R17, R15, R16, RZ, 0x3c, !PT ;  /* 0x000000100f117212 */ /* 0x000fc800078e3cff */
[----:B------:R-:W-:Y:S01]  /*0510*/  ISETP.GE.AND P3, PT, R17, RZ, PT ;  /* 0x000000ff1100720c */ /* 0x000fe20003f66270 */
[----:B0-----:R-:W-:-:S04]  /*0520*/  VIADD R18, R20, 0xffffffe ;  /* 0x0ffffffe14127836 */ /* 0x001fc80000000000 */
[----:B------:R0:W1:Y:S02]  /*0530*/  F2I.FTZ.U32.TRUNC.NTZ R19, R18 ;  /* 0x0000001200137305 */ /* 0x000064000021f000 */
[----:B------:R-:W-:-:S05]  /*0540*/  @P2 IADD3 R14, PT, PT, R14, 0x1, RZ ;  /* 0x000000010e0e2810 */ /* 0x000fca0007ffe0ff */
[----:B------:R-:W-:Y:S02]  /*0550*/  IMAD.MOV.U32 R23, RZ, RZ, R14 ;  /* 0x000000ffff177224 */ /* 0x000fe400078e000e */
[----:B0-----:R-:W-:Y:S02]  /*0560*/  HFMA2 R18, -RZ, RZ, 0, 0 ;  /* 0x00000000ff127431 */ /* 0x001fe400000001ff */
[----:B------:R-:W-:Y:S01]  /*0570*/  @!P3 IMAD.MOV R23, RZ, RZ, -R23 ;  /* 0x000000ffff17b224 */ /* 0x000fe200078e0a17 */
[----:B------:R-:W-:Y:S02]  /*0580*/  @!P4 LOP3.LUT R23, RZ, R16, RZ, 0x33, !PT ;  /* 0x00000010ff17c212 */ /* 0x000fe400078e33ff */
[----:B-1----:R-:W-:-:S03]  /*0590*/  IADD3 R14, PT, PT, RZ, -R19, RZ ;  /* 0x80000013ff0e7210 */ /* 0x002fc60007ffe0ff */
[----:B------:R-:W-:-:S04]  /*05a0*/  IMAD R20, R16, R23, RZ ;  /* 0x0000001710147224 */ /* 0x000fc800078e02ff */
[----:B------:R-:W-:Y:S02]  /*05b0*/  IMAD.IADD R17, R15, 0x1, -R20 ;  /* 0x000000010f117824 */ /* 0x000fe400078e0a14 */
[----:B------:R-:W-:-:S03]  /*05c0*/  IMAD R21, R14, R13, RZ ;  /* 0x0000000d0e157224 */ /* 0x000fc600078e02ff */
[----:B------:R-:W-:Y:S01]  /*05d0*/  IABS R14, R17 ;  /* 0x00000011000e7213 */ /* 0x000fe20000000000 */
[----:B------:R-:W-:Y:S01]  /*05e0*/  IMAD.HI.U32 R18, R19, R21, R18 ;  /* 0x0000001513127227 */ /* 0x000fe200078e0012 */
[----:B------:R-:W-:-:S03]  /*05f0*/  LOP3.LUT R17, R17, R0, RZ, 0x3c, !PT ;  /* 0x0000000011117212 */ /* 0x000fc600078e3cff */
[----:B------:R-:W-:Y:S01]  /*0600*/  IMAD.MOV.U32 R19, RZ, RZ, R14 ;  /* 0x000000ffff137224 */ /* 0x000fe200078e000e */
[----:B------:R-:W-:Y:S01]  /*0610*/  ISETP.GE.AND P4, PT, R17, RZ, PT ;  /* 0x000000ff1100720c */ /* 0x000fe20003f86270 */
[----:B------:R-:W-:Y:S02]  /*0620*/  IMAD.MOV.U32 R14, RZ, RZ, R22 ;  /* 0x000000ffff0e7224 */ /* 0x000fe400078e0016 */
[----:B------:R-:W-:-:S04]  /*0630*/  IMAD.HI.U32 R18, R18, R19, RZ ;  /* 0x0000001312127227 */ /* 0x000fc800078e00ff */
[----:B------:R-:W-:-:S05]  /*0640*/  IMAD R14, R18, R14, R19 ;  /* 0x0000000e120e7224 */ /* 0x000fca00078e0213 */
[----:B------:R-:W-:-:S13]  /*0650*/  ISETP.GT.U32.AND P3, PT, R13, R14, PT ;  /* 0x0000000e0d00720c */ /* 0x000fda0003f64070 */
[----:B------:R-:W-:Y:S01]  /*0660*/  @!P3 IADD3 R14, PT, PT, R14, -R13, RZ ;  /* 0x8000000d0e0eb210 */ /* 0x000fe20007ffe0ff */
[----:B------:R-:W-:-:S03]  /*0670*/  @!P3 VIADD R18, R18, 0x1 ;  /* 0x000000011212b836 */ /* 0x000fc60000000000 */
[----:B------:R-:W-:-:S13]  /*0680*/  ISETP.GE.U32.AND P2, PT, R14, R13, PT ;  /* 0x0000000d0e00720c */ /* 0x000fda0003f46070 */
[----:B------:R-:W-:-:S05]  /*0690*/  @P2 VIADD R18, R18, 0x1 ;  /* 0x0000000112122836 */ /* 0x000fca0000000000 */
[----:B------:R-:W-:Y:S02]  /*06a0*/  MOV R13, R18 ;  /* 0x00000012000d7202 */ /* 0x000fe40000000f00 */
[----:B------:R-:W0:Y:S03]  /*06b0*/  LDC.64 R18, c[0x0][0x390] ;  /* 0x0000e400ff127b82 */ /* 0x000e260000000a00 */
[----:B------:R-:W-:-:S05]  /*06c0*/  @!P4 IMAD.MOV R13, RZ, RZ, -R13 ;  /* 0x000000ffff0dc224 */ /* 0x000fca00078e0a0d */
[----:B------:R-:W-:-:S05]  /*06d0*/  SEL R13, R10, R13, !P1 ;  /* 0x0000000d0a0d7207 */ /* 0x000fca0004800000 */
[----:B------:R-:W-:Y:S02]  /*06e0*/  IMAD R14, R23, R6, R13 ;  /* 0x00000006170e7224 */ /* 0x000fe400078e020d */
[----:B------:R-:W-:Y:S02]  /*06f0*/  IMAD R13, R3, R13, R20 ;  /* 0x0000000d030d7224 */ /* 0x000fe400078e0214 */
[----:B------:R-:W-:Y:S01]  /*0700*/  IMAD R14, R14, R7, R7 ;  /* 0x000000070e0e7224 */ /* 0x000fe200078e0207 */
[----:B------:R-:W1:Y:S04]  /*0710*/  LDC.64 R20, c[0x0][0x398] ;  /* 0x0000e600ff147b82 */ /* 0x000e680000000a00 */
[----:B------:R-:W-:-:S05]  /*0720*/  IADD3 R13, PT, PT, R14, R15, -R13 ;  /* 0x0000000f0e0d7210 */ /* 0x000fca0007ffe80d */
[----:B------:R-:W-:-:S04]  /*0730*/  VIADD R13, R13, 0x1 ;  /* 0x000000010d0d7836 */ /* 0x000fc80000000000 */
[----:B0-----:R-:W-:-:S06]  /*0740*/  IMAD.WIDE R18, R13, 0x8, R18 ;  /* 0x000000080d127825 */ /* 0x001fcc00078e0212 */
[----:B------:R-:W2:Y:S01]  /*0750*/  LDG.E.64 R18, desc[UR10][R18.64] ;  /* 0x0000000a12127981 */ /* 0x000ea2000c1e1b00 */
[----:B------:R-:W-:Y:S01]  /*0760*/  IADD3 R11, PT, PT, R11, 0x1, RZ ;  /* 0x000000010b0b7810 */ /* 0x000fe20007ffe0ff */
[----:B-1----:R-:W-:-:S03]  /*0770*/  IMAD.WIDE R20, R15, 0x8, R20 ;  /* 0x000000080f147825 */ /* 0x002fc600078e0214 */
[----:B------:R-:W-:Y:S01]  /*0780*/  ISETP.NE.AND P2, PT, R11, R12, PT ;  /* 0x0000000c0b00720c */ /* 0x000fe20003f45270 */
[----:B------:R-:W-:Y:S01]  /*0790*/  IMAD.IADD R15, R2, 0x1, R15 ;  /* 0x00000001020f7824 */ /* 0x000fe200078e020f */
[----:B--2---:R0:W-:Y:S11]  /*07a0*/  STG.E.64 desc[UR10][R20.64], R18 ;  /* 0x0000001214007986 */ /* 0x0041f6000c101b0a */
[----:B------:R-:W-:Y:S05]  /*07b0*/  @P2 BRA `(.L_x_4) ;  /* 0xfffffffc000c2947 */ /* 0x000fea000383ffff */
.L_x_3:
[----:B------:R-:W-:Y:S05]  /*07c0*/  BSYNC.RECONVERGENT B1 ;  /* 0x0000000000017941 */ /* 0x000fea0003800200 */
.L_x_2:
[----:B------:R-:W-:Y:S05]  /*07d0*/  @!P0 BRA `(.L_x_1) ;  /* 0x0000000800ec8947 */ /* 0x000fea0003800000 */
[----:B------:R-:W-:-:S04]  /*07e0*/  IABS R24, R16 ;  /* 0x0000001000187213 */ /* 0x000fc80000000000 */
[----:B------:R-:W1:Y:S08]  /*07f0*/  I2F.RP R8, R24 ;  /* 0x0000001800087306 */ /* 0x000e700000209400 */
[----:B-1----:R-:W1:Y:S02]  /*0800*/  MUFU.RCP R8, R8 ;  /* 0x0000000800087308 */ /* 0x002e640000001000 */
[----:B-1----:R-:W-:-:S06]  /*0810*/  VIADD R6, R8, 0xffffffe ;  /* 0x0ffffffe08067836 */ /* 0x002fcc0000000000 */
[----:B------:R1:W2:Y:S02]  /*0820*/  F2I.FTZ.U32.TRUNC.NTZ R7, R6 ;  /* 0x0000000600077305 */ /* 0x0002a4000021f000 */
[----:B-1----:R-:W-:Y:S01]  /*0830*/  IMAD.MOV.U32 R6, RZ, RZ, RZ ;  /* 0x000000ffff067224 */ /* 0x002fe200078e00ff */
[----:B--2---:R-:W-:-:S05]  /*0840*/  IADD3 R25, PT, PT, RZ, -R7, RZ ;  /* 0x80000007ff197210 */ /* 0x004fca0007ffe0ff */
[----:B------:R-:W-:-:S04]  /*0850*/  IMAD R25, R25, R24, RZ ;  /* 0x0000001819197224 */ /* 0x000fc800078e02ff */
[----:B------:R-:W-:-:S07]  /*0860*/  IMAD.HI.U32 R25, R7, R25, R6 ;  /* 0x0000001907197227 */ /* 0x000fce00078e0006 */
.L_x_5:
[----:B-1----:R-:W-:Y:S01]  /*0870*/  IABS R6, R15 ;  /* 0x0000000f00067213 */ /* 0x002fe20000000000 */
[----:B------:R-:W-:Y:S01]  /*0880*/  VIADD R29, R15, 0x1 ;  /* 0x000000010f1d7836 */ /* 0x000fe20000000000 */
[----:B------:R-:W-:Y:S02]  /*0890*/  IABS R7, R16 ;  /* 0x0000001000077213 */ /* 0x000fe40000000000 */
[----:B------:R-:W-:Y:S01]  /*08a0*/  IABS R17, R0 ;  /* 0x0000000000117213 */ /* 0x000fe20000000000 */
[----:B------:R-:W-:Y:S01]  /*08b0*/  IMAD.HI.U32 R25, R25, R6, RZ ;  /* 0x0000000619197227 */ /* 0x000fe200078e00ff */
[-C--:B0-----:R-:W-:Y:S02]  /*08c0*/  IABS R19, R16.reuse ;  /* 0x0000001000137213 */ /* 0x081fe40000000000 */
[----:B------:R-:W0:Y:S01]  /*08d0*/  I2F.RP R8, R17 ;  /* 0x0000001100087306 */ /* 0x000e220000209400 */
[----:B------:R-:W-:Y:S01]  /*08e0*/  IMAD.MOV R18, RZ, RZ, -R7 ;  /* 0x000000ffff127224 */ /* 0x000fe200078e0a07 */
[----:B------:R-:W-:-:S02]  /*08f0*/  LOP3.LUT R20, RZ, R16, RZ, 0x33, !PT ;  /* 0x00000010ff147212 */ /* 0x000fc400078e33ff */
[----:B------:R-:W-:Y:S01]  /*0900*/  IABS R10, R0 ;  /* 0x00000000000a7213 */ /* 0x000fe20000000000 */
[----:B------:R-:W-:Y:S01]  /*0910*/  IMAD R7, R25, R18, R6 ;  /* 0x0000001219077224 */ /* 0x000fe200078e0206 */
[----:B------:R-:W-:Y:S02]  /*0920*/  LOP3.LUT R6, R15, R16, RZ, 0x3c, !PT ;  /* 0x000000100f067212 */ /* 0x000fe400078e3cff */
[----:B------:R-:W-:Y:S01]  /*0930*/  LOP3.LUT R23, RZ, R0, RZ, 0x33, !PT ;  /* 0x00000000ff177212 */ /* 0x000fe200078e33ff */
[----:B------:R-:W-:Y:S01]  /*0940*/  IMAD.MOV R22, RZ, RZ, -R10 ;  /* 0x000000ffff167224 */ /* 0x000fe200078e0a0a */
[----:B------:R-:W-:Y:S02]  /*0950*/  ISETP.GT.U32.AND P1, PT, R24, R7, PT ;  /* 0x000000071800720c */ /* 0x000fe40003f24070 */
[----:B------:R-:W-:Y:S01]  /*0960*/  ISETP.GE.AND P2, PT, R6, RZ, PT ;  /* 0x000000ff0600720c */ /* 0x000fe20003f46270 */
[----:B0-----:R-:W0:Y:S10]  /*0970*/  MUFU.RCP R8, R8 ;  /* 0x0000000800087308 */ /* 0x001e340000001000 */
[----:B------:R-:W-:Y:S01]  /*0980*/  @!P1 IADD3 R7, PT, PT, R7, -R19, RZ ;  /* 0x8000001307079210 */ /* 0x000fe20007ffe0ff */
[----:B------:R-:W-:-:S03]  /*0990*/  @!P1 VIADD R25, R25, 0x1 ;  /* 0x0000000119199836 */ /* 0x000fc60000000000 */
[----:B------:R-:W-:Y:S01]  /*09a0*/  ISETP.GE.U32.AND P0, PT, R7, R24, PT ;  /* 0x000000180700720c */ /* 0x000fe20003f06070 */
[----:B0-----:R-:W-:-:S04]  /*09b0*/  VIADD R6, R8, 0xffffffe ;  /* 0x0ffffffe08067836 */ /* 0x001fc80000000000 */
[----:B------:R0:W1:Y:S08]  /*09c0*/  F2I.FTZ.U32.TRUNC.NTZ R7, R6 ;  /* 0x0000000600077305 */ /* 0x000070000021f000 */
[----:B------:R-:W-:Y:S02]  /*09d0*/  @P0 IADD3 R25, PT, PT, R25, 0x1, RZ ;  /* 0x0000000119190810 */ /* 0x000fe40007ffe0ff */
[----:B------:R-:W-:-:S03]  /*09e0*/  ISETP.NE.AND P0, PT, R16, RZ, PT ;  /* 0x000000ff1000720c */ /* 0x000fc60003f05270 */
[----:B------:R-:W-:Y:S02]  /*09f0*/  @!P2 IMAD.MOV R25, RZ, RZ, -R25 ;  /* 0x000000ffff19a224 */ /* 0x000fe400078e0a19 */
[----:B0-----:R-:W-:-:S03]  /*0a00*/  IMAD.MOV.U32 R6, RZ, RZ, RZ ;  /* 0x000000ffff067224 */ /* 0x001fc600078e00ff */
[----:B------:R-:W-:Y:S01]  /*0a10*/  SEL R25, R20, R25, !P0 ;  /* 0x0000001914197207 */ /* 0x000fe20004000000 */
[----:B-1----:R-:W-:-:S04]  /*0a20*/  IMAD.MOV R8, RZ, RZ, -R7 ;  /* 0x000000ffff087224 */ /* 0x002fc800078e0a07 */
[----:B------:R-:W-:Y:S02]  /*0a30*/  IMAD R12, R16, R25, RZ ;  /* 0x00000019100c7224 */ /* 0x000fe400078e02ff */
[----:B------:R-:W-:-:S03]  /*0a40*/  IMAD R21, R8, R17, RZ ;  /* 0x0000001108157224 */ /* 0x000fc600078e02ff */
[----:B------:R-:W-:Y:S01]  /*0a50*/  IADD3 R9, PT, PT, -R12, R15, RZ ;  /* 0x0000000f0c097210 */ /* 0x000fe20007ffe1ff */
[----:B------:R-:W-:-:S03]  /*0a60*/  IMAD.HI.U32 R21, R7, R21, R6 ;  /* 0x0000001507157227 */ /* 0x000fc600078e0006 */
[----:B------:R-:W-:Y:S02]  /*0a70*/  IABS R8, R9 ;  /* 0x0000000900087213 */ /* 0x000fe40000000000 */
[----:B------:R-:W-:Y:S02]  /*0a80*/  LOP3.LUT R9, R9, R0, RZ, 0x3c, !PT ;  /* 0x0000000009097212 */ /* 0x000fe400078e3cff */
[----:B------:R-:W-:Y:S02]  /*0a90*/  MOV R6, R8 ;  /* 0x0000000800067202 */ /* 0x000fe40000000f00 */
[----:B------:R-:W-:Y:S02]  /*0aa0*/  ISETP.GE.AND P3, PT, R9, RZ, PT ;  /* 0x000000ff0900720c */ /* 0x000fe40003f66270 */
[----:B------:R-:W0:Y:S01]  /*0ab0*/  LDC.64 R8, c[0x0][0x390] ;  /* 0x0000e400ff087b82 */ /* 0x000e220000000a00 */
[----:B------:R-:W-:-:S04]  /*0ac0*/  IMAD.HI.U32 R11, R21, R6, RZ ;  /* 0x00000006150b7227 */ /* 0x000fc800078e00ff */
[----:B------:R-:W-:-:S05]  /*0ad0*/  IMAD R6, R11, R22, R6 ;  /* 0x000000160b067224 */ /* 0x000fca00078e0206 */
[----:B------:R-:W-:-:S13]  /*0ae0*/  ISETP.GT.U32.AND P2, PT, R17, R6, PT ;  /* 0x000000061100720c */ /* 0x000fda0003f44070 */
[----:B------:R-:W-:Y:S02]  /*0af0*/  @!P2 IMAD.IADD R6, R6, 0x1, -R17 ;  /* 0x000000010606a824 */ /* 0x000fe400078e0a11 */
[----:B------:R-:W-:-:S03]  /*0b00*/  @!P2 VIADD R11, R11, 0x1 ;  /* 0x000000010b0ba836 */ /* 0x000fc60000000000 */
[----:B------:R-:W-:Y:S02]  /*0b10*/  ISETP.GE.U32.AND P1, PT, R6, R17, PT ;  /* 0x000000110600720c */ /* 0x000fe40003f26070 */
[----:B------:R-:W1:Y:S11]  /*0b20*/  LDC.64 R6, c[0x0][0x380] ;  /* 0x0000e000ff067b82 */ /* 0x000e760000000a00 */
[----:B------:R-:W-:-:S02]  /*0b30*/  @P1 IADD3 R11, PT, PT, R11, 0x1, RZ ;  /* 0x000000010b0b1810 */ /* 0x000fc40007ffe0ff */
[----:B------:R-:W-:-:S03]  /*0b40*/  ISETP.NE.AND P1, PT, R0, RZ, PT ;  /* 0x000000ff0000720c */ /* 0x000fc60003f25270 */
[----:B------:R-:W-:-:S05]  /*0b50*/  @!P3 IMAD.MOV R11, RZ, RZ, -R11 ;  /* 0x000000ffff0bb224 */ /* 0x000fca00078e0a0b */
[----:B------:R-:W-:-:S05]  /*0b60*/  SEL R11, R23, R11, !P1 ;  /* 0x0000000b170b7207 */ /* 0x000fca0004800000 */
[----:B-1----:R-:W-:Y:S02]  /*0b70*/  IMAD R10, R25, R6, R11 ;  /* 0x00000006190a7224 */ /* 0x002fe400078e020b */
[----:B------:R-:W-:Y:S02]  /*0b80*/  IMAD R11, R3, R11, R12 ;  /* 0x0000000b030b7224 */ /* 0x000fe400078e020c */
[----:B------:R-:W-:-:S05]  /*0b90*/  IMAD R10, R10, R7, R7 ;  /* 0x000000070a0a7224 */ /* 0x000fca00078e0207 */
[----:B------:R-:W-:-:S05]  /*0ba0*/  IADD3 R11, PT, PT, R10, R29, -R11 ;  /* 0x0000001d0a0b7210 */ /* 0x000fca0007ffe80b */
[----:B0-----:R-:W-:-:S06]  /*0bb0*/  IMAD.WIDE R10, R11, 0x8, R8 ;  /* 0x000000080b0a7825 */ /* 0x001fcc00078e0208 */
[----:B------:R-:W2:Y:S01]  /*0bc0*/  LDG.E.64 R10, desc[UR10][R10.64] ;  /* 0x0000000a0a0a7981 */ /* 0x000ea2000c1e1b00 */
[----:B------:R-:W0:Y:S01]  /*0bd0*/  I2F.RP R14, R19 ;  /* 0x00000013000e7306 */ /* 0x000e220000209400 */
[C---:B------:R-:W-:Y:S01]  /*0be0*/  IMAD.IADD R27, R2.reuse, 0x1, R15 ;  /* 0x00000001021b7824 */ /* 0x040fe200078e020f */
[----:B------:R-:W-:-:S04]  /*0bf0*/  IADD3 R29, PT, PT, R2, R29, RZ ;  /* 0x0000001d021d7210 */ /* 0x000fc80007ffe0ff */
[----:B------:R-:W-:Y:S02]  /*0c00*/  IABS R26, R27 ;  /* 0x0000001b001a7213 */ /* 0x000fe40000000000 */
[----:B0-----:R-:W0:Y:S02]  /*0c10*/  MUFU.RCP R14, R14 ;  /* 0x0000000e000e7308 */ /* 0x001e240000001000 */
[----:B0-----:R-:W-:-:S06]  /*0c20*/  IADD3 R24, PT, PT, R14, 0xffffffe, RZ ;  /* 0x0ffffffe0e187810 */ /* 0x001fcc0007ffe0ff */
[----:B------:R0:W1:Y:S02]  /*0c30*/  F2I.FTZ.U32.TRUNC.NTZ R13, R24 ;  /* 0x00000018000d7305 */ /* 0x000064000021f000 */
[----:B0-----:R-:W-:Y:S02]  /*0c40*/  IMAD.MOV.U32 R24, RZ, RZ, R19 ;  /* 0x000000ffff187224 */ /* 0x001fe400078e0013 */
[----:B-1----:R-:W-:-:S04]  /*0c50*/  IMAD.MOV R12, RZ, RZ, -R13 ;  /* 0x000000ffff0c7224 */ /* 0x002fc800078e0a0d */
[----:B------:R-:W-:Y:S02]  /*0c60*/  IMAD R25, R12, R19, RZ ;  /* 0x000000130c197224 */ /* 0x000fe400078e02ff */
[----:B------:R-:W-:-:S05]  /*0c70*/  HFMA2 R12, -RZ, RZ, 0, 0 ;  /* 0x00000000ff0c7431 */ /* 0x000fca00000001ff */
[----:B------:R-:W-:-:S04]  /*0c80*/  IMAD.HI.U32 R25, R13, R25, R12 ;  /* 0x000000190d197227 */ /* 0x000fc800078e000c */
[----:B------:R-:W-:-:S04]  /*0c90*/  IMAD.MOV.U32 R12, RZ, RZ, R26 ;  /* 0x000000ffff0c7224 */ /* 0x000fc800078e001a */
[----:B------:R-:W-:-:S04]  /*0ca0*/  IMAD.HI.U32 R13, R25, R12, RZ ;  /* 0x0000000c190d7227 */ /* 0x000fc800078e00ff */
[----:B------:R-:W-:Y:S01]  /*0cb0*/  IMAD R31, R13, R18, R12 ;  /* 0x000000120d1f7224 */ /* 0x000fe200078e020c */
[----:B------:R-:W-:-:S04]  /*0cc0*/  LOP3.LUT R12, R27, R16, RZ, 0x3c, !PT ;  /* 0x000000101b0c7212 */ /* 0x000fc800078e3cff */
[----:B------:R-:W-:Y:S02]  /*0cd0*/  ISETP.GT.U32.AND P3, PT, R24, R31, PT ;  /* 0x0000001f1800720c */ /* 0x000fe40003f64070 */
[----:B------:R-:W-:-:S11]  /*0ce0*/  ISETP.GE.AND P4, PT, R12, RZ, PT ;  /* 0x000000ff0c00720c */ /* 0x000fd60003f86270 */
[----:B------:R-:W-:Y:S01]  /*0cf0*/  @!P3 IADD3 R31, PT, PT, R31, -R19, RZ ;  /* 0x800000131f1fb210 */ /* 0x000fe20007ffe0ff */
[----:B------:R-:W-:-:S03]  /*0d00*/  @!P3 VIADD R13, R13, 0x1 ;  /* 0x000000010d0db836 */ /* 0x000fc60000000000 */
[----:B------:R-:W-:-:S13]  /*0d10*/  ISETP.GE.U32.AND P2, PT, R31, R24, PT ;  /* 0x000000181f00720c */ /* 0x000fda0003f46070 */
[----:B------:R-:W-:-:S05]  /*0d20*/  @P2 VIADD R13, R13, 0x1 ;  /* 0x000000010d0d2836 */ /* 0x000fca0000000000 */
[----:B------:R-:W-:-:S04]  /*0d30*/  @!P4 IADD3 R13, PT, PT, -R13, RZ, RZ ;  /* 0x000000ff0d0dc210 */ /* 0x000fc80007ffe1ff */
[----:B------:R-:W-:-:S05]  /*0d40*/  SEL R33, R20, R13, !P0 ;  /* 0x0000000d14217207 */ /* 0x000fca0004000000 */
[----:B------:R-:W-:-:S04]  /*0d50*/  IMAD R26, R16, R33, RZ ;  /* 0x00000021101a7224 */ /* 0x000fc800078e02ff */
[----:B------:R-:W-:-:S05]  /*0d60*/  IMAD.IADD R13, R27, 0x1, -R26 ;  /* 0x000000011b0d7824 */ /* 0x000fca00078e0a1a */
[----:B------:R-:W-:Y:S02]  /*0d70*/  IABS R12, R13 ;  /* 0x0000000d000c7213 */ /* 0x000fe40000000000 */
[----:B------:R-:W-:-:S03]  /*0d80*/  LOP3.LUT R13, R13, R0, RZ, 0x3c, !PT ;  /* 0x000000000d0d7212 */ /* 0x000fc600078e3cff */
[----:B------:R-:W-:Y:S01]  /*0d90*/  IMAD.HI.U32 R31, R21, R12, RZ ;  /* 0x0000000c151f7227 */ /* 0x000fe200078e00ff */
[----:B------:R-:W-:-:S03]  /*0da0*/  ISETP.GE.AND P4, PT, R13, RZ, PT ;  /* 0x000000ff0d00720c */ /* 0x000fc60003f86270 */
[----:B------:R-:W-:-:S05]  /*0db0*/  IMAD R12, R31, R22, R12 ;  /* 0x000000161f0c7224 */ /* 0x000fca00078e020c */
[----:B------:R-:W-:-:S13]  /*0dc0*/  ISETP.GT.U32.AND P3, PT, R17, R12, PT ;  /* 0x0000000c1100720c */ /* 0x000fda0003f64070 */
[----:B------:R-:W-:Y:S01]  /*0dd0*/  @!P3 IMAD.IADD R12, R12, 0x1, -R17 ;  /* 0x000000010c0cb824 */ /* 0x000fe200078e0a11 */
[----:B------:R-:W-:-:S04]  /*0de0*/  @!P3 IADD3 R31, PT, PT, R31, 0x1, RZ ;  /* 0x000000011f1fb810 */ /* 0x000fc80007ffe0ff */
[----:B------:R-:W-:Y:S02]  /*0df0*/  ISETP.GE.U32.AND P2, PT, R12, R17, PT ;  /* 0x000000110c00720c */ /* 0x000fe40003f46070 */
[----:B------:R-:W0:Y:S11]  /*0e00*/  LDC.64 R12, c[0x0][0x398] ;  /* 0x0000e600ff0c7b82 */ /* 0x000e360000000a00 */
[----:B------:R-:W-:-:S04]  /*0e10*/  @P2 VIADD R31, R31, 0x1 ;  /* 0x000000011f1f2836 */ /* 0x000fc80000000000 */
[----:B------:R-:W-:-:S05]  /*0e20*/  @!P4 IMAD.MOV R31, RZ, RZ, -R31 ;  /* 0x000000ffff1fc224 */ /* 0x000fca00078e0a1f */
[----:B------:R-:W-:Y:S01]  /*0e30*/  SEL R31, R23, R31, !P1 ;  /* 0x0000001f171f7207 */ /* 0x000fe20004800000 */
[----:B0-----:R-:W-:-:S04]  /*0e40*/  IMAD.WIDE R12, R15, 0x8, R12 ;  /* 0x000000080f0c7825 */ /* 0x001fc800078e020c */
[----:B------:R-:W-:Y:S02]  /*0e50*/  IMAD R14, R33, R6, R31 ;  /* 0x00000006210e7224 */ /* 0x000fe400078e021f */
[----:B------:R-:W-:Y:S02]  /*0e60*/  IMAD R31, R3, R31, R26 ;  /* 0x0000001f031f7224 */ /* 0x000fe400078e021a */
[----:B------:R-:W-:-:S05]  /*0e70*/  IMAD R14, R14, R7, R7 ;  /* 0x000000070e0e7224 */ /* 0x000fca00078e0207 */
[----:B------:R-:W-:-:S05]  /*0e80*/  IADD3 R31, PT, PT, R14, R29, -R31 ;  /* 0x0000001d0e1f7210 */ /* 0x000fca0007ffe81f */
[----:B------:R-:W-:Y:S01]  /*0e90*/  IMAD.WIDE R14, R31, 0x8, R8 ;  /* 0x000000081f0e7825 */ /* 0x000fe200078e0208 */
[----:B--2---:R0:W-:Y:S05]  /*0ea0*/  STG.E.64 desc[UR10][R12.64], R10 ;  /* 0x0000000a0c007986 */ /* 0x0041ea000c101b0a */
[----:B------:R-:W2:Y:S01]  /*0eb0*/  LDG.E.64 R14, desc[UR10][R14.64] ;  /* 0x0000000a0e0e7981 */ /* 0x000ea2000c1e1b00 */
[C---:B------:R-:W-:Y:S02]  /*0ec0*/  IMAD.IADD R27, R2.reuse, 0x1, R27 ;  /* 0x00000001021b7824 */ /* 0x040fe400078e021b */
[----:B------:R-:W-:-:S03]  /*0ed0*/  IMAD.IADD R29, R2, 0x1, R29 ;  /* 0x00000001021d7824 */ /* 0x000fc600078e021d */
[----:B------:R-:W-:Y:S01]  /*0ee0*/  IABS R26, R27 ;  /* 0x0000001b001a7213 */ /* 0x000fe20000000000 */
[----:B0-----:R-:W-:-:S04]  /*0ef0*/  IMAD.WIDE R12, R2, 0x8, R12 ;  /* 0x00000008020c7825 */ /* 0x001fc800078e020c */
[----:B------:R-:W-:-:S04]  /*0f00*/  IMAD.HI.U32 R31, R25, R26, RZ ;  /* 0x0000001a191f7227 */ /* 0x000fc800078e00ff */
[----:B------:R-:W-:Y:S01]  /*0f10*/  IMAD R33, R31, R18, R26 ;  /* 0x000000121f217224 */ /* 0x000fe200078e021a */
[----:B------:R-:W-:-:S04]  /*0f20*/  LOP3.LUT R26, R27, R16, RZ, 0x3c, !PT ;  /* 0x000000101b1a7212 */ /* 0x000fc800078e3cff */
[----:B------:R-:W-:Y:S02]  /*0f30*/  ISETP.GT.U32.AND P3, PT, R24, R33, PT ;  /* 0x000000211800720c */ /* 0x000fe40003f64070 */
[----:B------:R-:W-:-:S11]  /*0f40*/  ISETP.GE.AND P4, PT, R26, RZ, PT ;  /* 0x000000ff1a00720c */ /* 0x000fd60003f86270 */
[----:B------:R-:W-:Y:S01]  /*0f50*/  @!P3 IMAD.IADD R33, R33, 0x1, -R19 ;  /* 0x000000012121b824 */ /* 0x000fe200078e0a13 */
[----:B------:R-:W-:-:S04]  /*0f60*/  @!P3 IADD3 R31, PT, PT, R31, 0x1, RZ ;  /* 0x000000011f1fb810 */ /* 0x000fc80007ffe0ff */
[----:B------:R-:W-:-:S13]  /*0f70*/  ISETP.GE.U32.AND P2, PT, R33, R24, PT ;  /* 0x000000182100720c */ /* 0x000fda0003f46070 */
[----:B------:R-:W-:-:S04]  /*0f80*/  @P2 VIADD R31, R31, 0x1 ;  /* 0x000000011f1f2836 */ /* 0x000fc80000000000 */
[----:B------:R-:W-:-:S05]  /*0f90*/  @!P4 IMAD.MOV R31, RZ, RZ, -R31 ;  /* 0x000000ffff1fc224 */ /* 0x000fca00078e0a1f */
[----:B------:R-:W-:-:S05]  /*0fa0*/  SEL R33, R20, R31, !P0 ;  /* 0x0000001f14217207 */ /* 0x000fca0004000000 */
[----:B------:R-:W-:-:S05]  /*0fb0*/  IMAD R26, R16, R33, RZ ;  /* 0x00000021101a7224 */ /* 0x000fca00078e02ff */
[----:B------:R-:W-:-:S04]  /*0fc0*/  IADD3 R11, PT, PT, R27, -R26, RZ ;  /* 0x8000001a1b0b7210 */ /* 0x000fc80007ffe0ff */
[----:B------:R-:W-:Y:S02]  /*0fd0*/  IABS R10, R11 ;  /* 0x0000000b000a7213 */ /* 0x000fe40000000000 */
[----:B------:R-:W-:-:S03]  /*0fe0*/  LOP3.LUT R11, R11, R0, RZ, 0x3c, !PT ;  /* 0x000000000b0b7212 */ /* 0x000fc600078e3cff */
[----:B------:R-:W-:Y:S01]  /*0ff0*/  IMAD.HI.U32 R31, R21, R10, RZ ;  /* 0x0000000a151f7227 */ /* 0x000fe200078e00ff */
[----:B------:R-:W-:-:S03]  /*1000*/  ISETP.GE.AND P4, PT, R11, RZ, PT ;  /* 0x000000ff0b00720c */ /* 0x000fc60003f86270 */
[----:B------:R-:W-:-:S05]  /*1010*/  IMAD R10, R31, R22, R10 ;  /* 0x000000161f0a7224 */ /* 0x000fca00078e020a */
[----:B------:R-:W-:-:S13]  /*1020*/  ISETP.GT.U32.AND P3, PT, R17, R10, PT ;  /* 0x0000000a1100720c */ /* 0x000fda0003f64070 */
[----:B------:R-:W-:Y:S02]  /*1030*/  @!P3 IMAD.IADD R10, R10, 0x1, -R17 ;  /* 0x000000010a0ab824 */ /* 0x000fe400078e0a11 */
[----:B------:R-:W-:-:S03]  /*1040*/  @!P3 VIADD R31, R31, 0x1 ;  /* 0x000000011f1fb836 */ /* 0x000fc60000000000 */
[----:B------:R-:W-:-:S13]  /*1050*/  ISETP.GE.U32.AND P2, PT, R10, R17, PT ;  /* 0x000000110a00720c */ /* 0x000fda0003f46070 */
[----:B------:R-:W-:-:S05]  /*1060*/  @P2 IADD3 R31, PT, PT, R31, 0x1, RZ ;  /* 0x000000011f1f2810 */ /* 0x000fca0007ffe0ff */
[----:B------:R-:W-:-:S05]  /*1070*/  @!P4 IMAD.MOV R31, RZ, RZ, -R31 ;  /* 0x000000ffff1fc224 */ /* 0x000fca00078e0a1f */
[----:B------:R-:W-:-:S05]  /*1080*/  SEL R31, R23, R31, !P1 ;  /* 0x0000001f171f7207 */ /* 0x000fca0004800000 */
[----:B------:R-:W-:Y:S02]  /*1090*/  IMAD R10, R33, R6, R31 ;  /* 0x00000006210a7224 */ /* 0x000fe400078e021f */
[----:B------:R-:W-:Y:S02]  /*10a0*/  IMAD R31, R3, R31, R26 ;  /* 0x0000001f031f7224 */ /* 0x000fe400078e021a */
[----:B------:R-:W-:-:S05]  /*10b0*/  IMAD R10, R10, R7, R7 ;  /* 0x000000070a0a7224 */ /* 0x000fca00078e0207 */
[----:B------:R-:W-:-:S05]  /*10c0*/  IADD3 R11, PT, PT, R10, R29, -R31 ;  /* 0x0000001d0a0b7210 */ /* 0x000fca0007ffe81f */
[----:B------:R-:W-:Y:S01]  /*10d0*/  IMAD.WIDE R10, R11, 0x8, R8 ;  /* 0x000000080b0a7825 */ /* 0x000fe200078e0208 */
[----:B--2---:R0:W-:Y:S05]  /*10e0*/  STG.E.64 desc[UR10][R12.64], R14 ;  /* 0x0000000e0c007986 */ /* 0x0041ea000c101b0a */
[----:B------:R-:W2:Y:S01]  /*10f0*/  LDG.E.64 R10, desc[UR10][R10.64] ;  /* 0x0000000a0a0a7981 */ /* 0x000ea2000c1e1b00 */
[----:B------:R-:W-:-:S04]  /*1100*/  IADD3 R27, PT, PT, R2, R27, RZ ;  /* 0x0000001b021b7210 */ /* 0x000fc80007ffe0ff */
[----:B------:R-:W-:-:S05]  /*1110*/  IABS R26, R27 ;  /* 0x0000001b001a7213 */ /* 0x000fca0000000000 */
[----:B------:R-:W-:-:S04]  /*1120*/  IMAD.HI.U32 R31, R25, R26, RZ ;  /* 0x0000001a191f7227 */ /* 0x000fc800078e00ff */
[----:B------:R-:W-:Y:S01]  /*1130*/  IMAD R33, R31, R18, R26 ;  /* 0x000000121f217224 */ /* 0x000fe200078e021a */
[----:B------:R-:W-:Y:S01]  /*1140*/  LOP3.LUT R18, R27, R16, RZ, 0x3c, !PT ;  /* 0x000000101b127212 */ /* 0x000fe200078e3cff */
[----:B0-----:R-:W-:-:S03]  /*1150*/  IMAD.WIDE R12, R2, 0x8, R12 ;  /* 0x00000008020c7825 */ /* 0x001fc600078e020c */
[----:B------:R-:W-:Y:S02]  /*1160*/  ISETP.GT.U32.AND P3, PT, R24, R33, PT ;  /* 0x000000211800720c */ /* 0x000fe40003f64070 */
[----:B------:R-:W-:-:S11]  /*1170*/  ISETP.GE.AND P4, PT, R18, RZ, PT ;  /* 0x000000ff1200720c */ /* 0x000fd60003f86270 */
[----:B------:R-:W-:Y:S02]  /*1180*/  @!P3 IMAD.IADD R33, R33, 0x1, -R19 ;  /* 0x000000012121b824 */ /* 0x000fe400078e0a13 */
[----:B------:R-:W-:-:S03]  /*1190*/  @!P3 VIADD R31, R31, 0x1 ;  /* 0x000000011f1fb836 */ /* 0x000fc60000000000 */
[----:B------:R-:W-:-:S13]  /*11a0*/  ISETP.GE.U32.AND P2, PT, R33, R24, PT ;  /* 0x000000182100720c */ /* 0x000fda0003f46070 */
[----:B------:R-:W-:-:S05]  /*11b0*/  @P2 IADD3 R31, PT, PT, R31, 0x1, RZ ;  /* 0x000000011f1f2810 */ /* 0x000fca0007ffe0ff */
[----:B------:R-:W-:-:S05]  /*11c0*/  @!P4 IMAD.MOV R31, RZ, RZ, -R31 ;  /* 0x000000ffff1fc224 */ /* 0x000fca00078e0a1f */
        /* <DEDUP_REMOVED lines=9> */
[----:B------:R-:W-:Y:S01]  /*1260*/  @!P2 IADD3 R22, PT, PT, R22, -R17, RZ ;  /* 0x800000111616a210 */ /* 0x000fe20007ffe0ff */
[----:B------:R-:W-:-:S03]  /*1270*/  @!P2 VIADD R21, R21, 0x1 ;  /* 0x000000011515a836 */ /* 0x000fc60000000000 */
[----:B------:R-:W-:-:S13]  /*1280*/  ISETP.GE.U32.AND P0, PT, R22, R17, PT ;  /* 0x000000111600720c */ /* 0x000fda0003f06070 */
[----:B------:R-:W-:-:S05]  /*1290*/  @P0 VIADD R21, R21, 0x1 ;  /* 0x0000000115150836 */ /* 0x000fca0000000000 */
[----:B------:R-:W-:-:S04]  /*12a0*/  @!P3 IADD3 R21, PT, PT, -R21, RZ, RZ ;  /* 0x000000ff1515b210 */ /* 0x000fc80007ffe1ff */
[----:B------:R-:W-:-:S05]  /*12b0*/  SEL R21, R23, R21, !P1 ;  /* 0x0000001517157207 */ /* 0x000fca0004800000 */
[----:B------:R-:W-:Y:S02]  /*12c0*/  IMAD R14, R3, R21, R18 ;  /* 0x00000015030e7224 */ /* 0x000fe400078e0212 */
[----:B------:R-:W-:-:S03]  /*12d0*/  IMAD R6, R31, R6, R21 ;  /* 0x000000061f067224 */ /* 0x000fc600078e0215 */
[----:B------:R-:W-:Y:S01]  /*12e0*/  IADD3 R29, PT, PT, -R14, R29, R2 ;  /* 0x0000001d0e1d7210 */ /* 0x000fe20007ffe102 */
[----:B------:R-:W-:-:S04]  /*12f0*/  IMAD R6, R6, R7, R7 ;  /* 0x0000000706067224 */ /* 0x000fc800078e0207 */
[----:B------:R-:W-:-:S04]  /*1300*/  IMAD.IADD R29, R6, 0x1, R29 ;  /* 0x00000001061d7824 */ /* 0x000fc800078e021d */
[----:B------:R-:W-:Y:S01]  /*1310*/  IMAD.WIDE R8, R29, 0x8, R8 ;  /* 0x000000081d087825 */ /* 0x000fe200078e0208 */
[----:B--2---:R1:W-:Y:S05]  /*1320*/  STG.E.64 desc[UR10][R12.64], R10 ;  /* 0x0000000a0c007986 */ /* 0x0043ea000c101b0a */
[----:B------:R-:W2:Y:S01]  /*1330*/  LDG.E.64 R8, desc[UR10][R8.64] ;  /* 0x0000000a08087981 */ /* 0x000ea2000c1e1b00 */
[----:B------:R-:W-:-:S04]  /*1340*/  IMAD.WIDE R6, R2, 0x8, R12 ;  /* 0x0000000802067825 */ /* 0x000fc800078e020c */
[----:B------:R-:W-:-:S05]  /*1350*/  IMAD.IADD R15, R2, 0x1, R27 ;  /* 0x00000001020f7824 */ /* 0x000fca00078e021b */
[----:B------:R-:W-:Y:S01]  /*1360*/  ISETP.GE.AND P0, PT, R15, R4, PT ;  /* 0x000000040f00720c */ /* 0x000fe20003f06270 */
[----:B--2---:R1:W-:-:S12]  /*1370*/  STG.E.64 desc[UR10][R6.64], R8 ;  /* 0x0000000806007986 */ /* 0x0043d8000c101b0a */
[----:B------:R-:W-:Y:S05]  /*1380*/  @!P0 BRA `(.L_x_5) ;  /* 0xfffffff400388947 */ /* 0x000fea000383ffff */
.L_x_1:
[----:B------:R-:W-:Y:S05]  /*1390*/  BSYNC.RECONVERGENT B0 ;  /* 0x0000000000007941 */ /* 0x000fea0003800200 */
.L_x_0:
[----:B------:R-:W2:Y:S01]  /*13a0*/  LDCU UR4, c[0x0][0x3b0] ;  /* 0x00007600ff0477ac */ /* 0x000ea20008000800 */
[----:B------:R-:W-:Y:S01]  /*13b0*/  BSSY.RECONVERGENT B0, `(.L_x_6) ;  /* 0x00000ae000007945 */ /* 0x000fe20003800200 */
[----:B--2---:R-:W-:-:S13]  /*13c0*/  ISETP.GE.AND P0, PT, R5, UR4, PT ;  /* 0x0000000405007c0c */ /* 0x004fda000bf06270 */
[----:B------:R-:W-:Y:S05]  /*13d0*/  @P0 BRA `(.L_x_7) ;  /* 0x0000000800ac0947 */ /* 0x000fea0003800000 */
[----:B-1----:R-:W1:Y:S02]  /*13e0*/  LDC.64 R12, c[0x0][0x3a8] ;  /* 0x0000ea00ff0c7b82 */ /* 0x002e640000000a00 */
[----:B-1----:R-:W-:-:S08]  /*13f0*/  DMUL R12, R12, R12 ;  /* 0x0000000c0c0c7228 */ /* 0x002fd00000000000 */
[----:B------:R-:W-:-:S08]  /*1400*/  DADD R6, R12, 1 ;  /* 0x3ff000000c067429 */ /* 0x000fd00000000000 */
[----:B------:R-:W-:-:S06]  /*1410*/  DADD R6, R6, R6 ;  /* 0x0000000006067229 */ /* 0x000fcc0000000006 */
[----:B------:R-:W1:Y:S04]  /*1420*/  MUFU.RCP64H R9, R7 ;  /* 0x0000000700097308 */ /* 0x000e680000001800 */
[----:B------:R-:W-:-:S04]  /*1430*/  IADD3 R8, PT, PT, R7, 0x300402, RZ ;  /* 0x0030040207087810 */ /* 0x000fc80007ffe0ff */
[----:B------:R-:W-:Y:S02]  /*1440*/  FSETP.GEU.AND P0, PT, |R8|, 5.8789094863358348022e-39, PT ;  /* 0x004004020800780b */ /* 0x000fe40003f0e200 */
[----:B-1----:R-:W-:-:S08]  /*1450*/  DFMA R10, -R6, R8, 1 ;  /* 0x3ff00000060a742b */ /* 0x002fd00000000108 */
[----:B------:R-:W-:-:S08]  /*1460*/  DFMA R10, R10, R10, R10 ;  /* 0x0000000a0a0a722b */ /* 0x000fd0000000000a */
[----:B------:R-:W-:-:S08]  /*1470*/  DFMA R10, R8, R10, R8 ;  /* 0x0000000a080a722b */ /* 0x000fd00000000008 */
[----:B------:R-:W-:-:S08]  /*1480*/  DFMA R14, -R6, R10, 1 ;  /* 0x3ff00000060e742b */ /* 0x000fd0000000010a */
[----:B------:R-:W-:Y:S01]  /*1490*/  DFMA R10, R10, R14, R10 ;  /* 0x0000000e0a0a722b */ /* 0x000fe2000000000a */
[----:B------:R-:W-:Y:S10]  /*14a0*/  @P0 BRA `(.L_x_8) ;  /* 0x0000000000100947 */ /* 0x000ff40003800000 */
[----:B------:R-:W-:-:S05]  /*14b0*/  LOP3.LUT R4, R7, 0x7fffffff, RZ, 0xc0, !PT ;  /* 0x7fffffff07047812 */ /* 0x000fca00078ec0ff */
[----:B------:R-:W-:Y:S01]  /*14c0*/  VIADD R10, R4, 0xfff00000 ;  /* 0xfff00000040a7836 */ /* 0x000fe20000000000 */
[----:B------:R-:W-:-:S07]  /*14d0*/  MOV R4, 0x14f0 ;  /* 0x000014f000047802 */ /* 0x000fce0000000f00 */
[----:B0-----:R-:W-:Y:S05]  /*14e0*/  CALL.REL.NOINC `($__internal_0_$__cuda_sm20_dblrcp_rn_slowpath_v3) ;  /* 0x0000001c00987944 */ /* 0x001fea0003c00000 */
.L_x_8:
[----:B------:R-:W1:Y:S02]  /*14f0*/  LDC.64 R6, c[0x0][0x380] ;  /* 0x0000e000ff067b82 */ /* 0x000e640000000a00 */
[----:B-1----:R-:W-:-:S04]  /*1500*/  VIMNMX R4, PT, PT, R6, R7, PT ;  /* 0x0000000706047248 */ /* 0x002fc80003fe0100 */
[----:B------:R-:W-:-:S13]  /*1510*/  ISETP.GE.AND P0, PT, R4, 0x3, PT ;  /* 0x000000030400780c */ /* 0x000fda0003f06270 */
[----:B------:R-:W-:Y:S05]  /*1520*/  @!P0 BRA `(.L_x_7) ;  /* 0x0000000800588947 */ /* 0x000fea0003800000 */
[----:B------:R-:W-:-:S04]  /*1530*/  LOP3.LUT R4, R6, 0x3, RZ, 0xc0, !PT ;  /* 0x0000000306047812 */ /* 0x000fc800078ec0ff */
[----:B------:R-:W-:Y:S01]  /*1540*/  ISETP.NE.AND P0, PT, R4, 0x3, PT ;  /* 0x000000030400780c */ /* 0x000fe20003f05270 */
[----:B------:R-:W-:Y:S02]  /*1550*/  IMAD R4, R5, R6, RZ ;  /* 0x0000000605047224 */ /* 0x000fe400078e02ff */
[----:B------:R-:W-:-:S10]  /*1560*/  IMAD.MOV.U32 R6, RZ, RZ, R5 ;  /* 0x000000ffff067224 */ /* 0x000fd400078e0005 */
.L_x_16:
[----:B-1----:R-:W1:Y:S01]  /*1570*/  LDCU UR4, c[0x0][0x3b0] ;  /* 0x00007600ff0477ac */ /* 0x002e620008000800 */
[-C--:B------:R-:W-:Y:S01]  /*1580*/  ISETP.NE.AND P2, PT, R5, R6.reuse, PT ;  /* 0x000000060500720c */ /* 0x080fe20003f45270 */
[----:B------:R-:W-:Y:S01]  /*1590*/  BSSY.RECONVERGENT B1, `(.L_x_9) ;  /* 0x000008e000017945 */ /* 0x000fe20003800200 */
[----:B------:R-:W-:-:S04]  /*15a0*/  IADD3 R6, PT, PT, R2, R6, RZ ;  /* 0x0000000602067210 */ /* 0x000fc80007ffe0ff */
[----:B-1----:R-:W-:-:S07]  /*15b0*/  ISETP.GE.AND P1, PT, R6, UR4, PT ;  /* 0x0000000406007c0c */ /* 0x002fce000bf26270 */
[----:B--23--:R-:W-:Y:S06]  /*15c0*/  @P2 BRA `(.L_x_10) ;  /* 0x0000000800282947 */ /* 0x00cfec0003800000 */
[----:B------:R-:W-:-:S05]  /*15d0*/  UMOV UR6, 0x1 ;  /* 0x0000000100067882 */ /* 0x000fca0000000000 */
.L_x_15:
[----:B-1----:R-:W1:Y:S01]  /*15e0*/  LDCU.64 UR4, c[0x0][0x380] ;  /* 0x00007000ff0477ac */ /* 0x002e620008000a00 */
[----:B------:R-:W-:Y:S02]  /*15f0*/  VIADD R7, R4, UR6 ;  /* 0x0000000604077c36 */ /* 0x000fe40008000000 */
[----:B------:R-:W-:Y:S01]  /*1600*/  HFMA2 R30, -RZ, RZ, 0, 5.9604644775390625e-08 ;  /* 0x00000001ff1e7431 */ /* 0x000fe200000001ff */
[----:B-1----:R-:W-:Y:S01]  /*1610*/  UIADD3 UR7, UPT, UPT, UR4, -0x3, URZ ;  /* 0xfffffffd04077890 */ /* 0x002fe2000fffe0ff */
[----:B------:R-:W-:Y:S01]  /*1620*/  IMAD R9, RZ, RZ, -UR5 ;  /* 0x80000005ff097e24 */ /* 0x000fe2000f8e02ff */
[----:B------:R-:W-:Y:S02]  /*1630*/  UIMAD UR8, UR6, UR5, UR5 ;  /* 0x00000005060872a4 */ /* 0x000fe4000f8e0205 */
[----:B------:R-:W-:Y:S01]  /*1640*/  IMAD R7, R7, UR5, RZ ;  /* 0x0000000507077c24 */ /* 0x000fe2000f8e02ff */
[----:B------:R-:W-:-:S03]  /*1650*/  UISETP.GE.U32.AND UP0, UPT, UR7, 0x3, UPT ;  /* 0x000000030700788c */ /* 0x000fc6000bf06070 */
[----:B------:R-:W-:Y:S01]  /*1660*/  VIADD R8, R7, UR5 ;  /* 0x0000000507087c36 */ /* 0x000fe20008000000 */
[----:B------:R-:W-:-:S05]  /*1670*/  LEA R9, R9, UR8, 0x1 ;  /* 0x0000000809097c11 */ /* 0x000fca000f8e08ff */
[----:B------:R-:W-:Y:S01]  /*1680*/  IMAD R9, R4, UR5, R9 ;  /* 0x0000000504097c24 */ /* 0x000fe2000f8e0209 */
[----:B--23--:R-:W-:Y:S06]  /*1690*/  BRA.U !UP0, `(.L_x_11) ;  /* 0x0000000108fc7547 */ /* 0x00cfec000b800000 */
[----:B------:R-:W-:Y:S01]  /*16a0*/  LOP3.LUT R35, R0, 0xfffffffc, RZ, 0xc0, !PT ;  /* 0xfffffffc00237812 */ /* 0x000fe200078ec0ff */
[--C-:B------:R-:W-:Y:S01]  /*16b0*/  IMAD.MOV.U32 R34, RZ, RZ, R7.reuse ;  /* 0x000000ffff227224 */ /* 0x100fe200078e0007 */
[----:B------:R-:W-:Y:S01]  /*16c0*/  SHF.R.S32.HI R30, RZ, 0x1f, R7 ;  /* 0x0000001fff1e7819 */ /* 0x000fe20000011407 */
[----:B------:R-:W-:Y:S01]  /*16d0*/  IMAD.MOV.U32 R32, RZ, RZ, R8 ;  /* 0x000000ffff207224 */ /* 0x000fe200078e0008 */
[----:B------:R-:W-:Y:S01]  /*16e0*/  MOV R31, RZ ;  /* 0x000000ff001f7202 */ /* 0x000fe20000000f00 */
[----:B------:R-:W-:Y:S01]  /*16f0*/  IMAD.MOV.U32 R33, RZ, RZ, R9 ;  /* 0x000000ffff217224 */ /* 0x000fe200078e0009 */
[----:B------:R-:W-:Y:S01]  /*1700*/  IADD3 R35, PT, PT, -R35, RZ, RZ ;  /* 0x000000ff23237210 */ /* 0x000fe20007ffe1ff */
[----:B------:R-:W1:Y:S01]  /*1710*/  LDCU.64 UR8, c[0x0][0x390] ;  /* 0x00007200ff0877ac */ /* 0x000e620008000a00 */
[----:B------:R-:W-:-:S05]  /*1720*/  NOP ;  /* 0x0000000000007918 */ /* 0x000fca0000000000 */
.L_x_12:
[----:B0-----:R-:W0:Y:S01]  /*1730*/  LDC.64 R20, c[0x0][0x390] ;  /* 0x0000e400ff147b82 */ /* 0x001e220000000a00 */
[----:B---3--:R-:W-:Y:S02]  /*1740*/  VIADD R14, R31, 0x1 ;  /* 0x000000011f0e7836 */ /* 0x008fe40000000000 */
[----:B------:R-:W-:-:S03]  /*1750*/  VIADD R19, R32, 0x1 ;  /* 0x0000000120137836 */ /* 0x000fc60000000000 */
[----:B------:R-:W-:-:S04]  /*1760*/  IADD3 R15, P2, PT, R7, R14, RZ ;  /* 0x0000000e070f7210 */ /* 0x000fc80007f5e0ff */
[----:B------:R-:W-:Y:S02]  /*1770*/  LEA.HI.X.SX32 R18, R14, R30, 0x1, P2 ;  /* 0x0000001e0e127211 */ /* 0x000fe400010f0eff */
[----:B-1----:R-:W-:-:S04]  /*1780*/  LEA R14, P2, R15, UR8, 0x3 ;  /* 0x000000080f0e7c11 */ /* 0x002fc8000f8418ff */
[----:B------:R-:W-:-:S05]  /*1790*/  LEA.HI.X R15, R15, UR9, R18, 0x3, P2 ;  /* 0x000000090f0f7c11 */ /* 0x000fca00090f1c12 */
[----:B------:R-:W2:Y:S01]  /*17a0*/  LDG.E.64 R28, desc[UR10][R14.64+0x8] ;  /* 0x0000080a0e1c7981 */ /* 0x000ea2000c1e1b00 */
[----:B0-----:R-:W-:-:S05]  /*17b0*/  IMAD.WIDE R16, R34, 0x8, R20 ;  /* 0x0000000822107825 */ /* 0x001fca00078e0214 */
[----:B------:R-:W2:Y:S01]  /*17c0*/  LDG.E.64 R26, desc[UR10][R16.64] ;  /* 0x0000000a101a7981 */ /* 0x000ea2000c1e1b00 */
[----:B------:R-:W-:Y:S01]  /*17d0*/  IMAD.WIDE R18, R19, 0x8, R20 ;  /* 0x0000000813127825 */ /* 0x000fe200078e0214 */
[----:B------:R-:W-:-:S04]  /*17e0*/  IADD3 R23, PT, PT, R33, 0x1, RZ ;  /* 0x0000000121177810 */ /* 0x000fc80007ffe0ff */
[----:B------:R-:W3:Y:S01]  /*17f0*/  LDG.E.64 R24, desc[UR10][R18.64] ;  /* 0x0000000a12187981 */ /* 0x000ee2000c1e1b00 */
[----:B------:R-:W-:-:S05]  /*1800*/  IMAD.WIDE R20, R23, 0x8, R20 ;  /* 0x0000000817147825 */ /* 0x000fca00078e0214 */
[----:B------:R-:W4:Y:S01]  /*1810*/  LDG.E.64 R22, desc[UR10][R20.64] ;  /* 0x0000000a14167981 */ /* 0x000f22000c1e1b00 */
[----:B--2---:R-:W-:-:S08]  /*1820*/  DADD R26, R28, R26 ;  /* 0x000000001c1a7229 */ /* 0x004fd0000000001a */
[----:B---3--:R-:W-:-:S08]  /*1830*/  DFMA R24, R12, R24, R26 ;  /* 0x000000180c18722b */ /* 0x008fd0000000001a */
[----:B----4-:R-:W-:-:S08]  /*1840*/  DFMA R22, R12, R22, R24 ;  /* 0x000000160c16722b */ /* 0x010fd00000000018 */
[----:B------:R-:W-:-:S07]  /*1850*/  DMUL R28, R22, R10 ;  /* 0x0000000a161c7228 */ /* 0x000fce0000000000 */
[----:B------:R0:W-:Y:S04]  /*1860*/  STG.E.64 desc[UR10][R16.64+0x8], R28 ;  /* 0x0000081c10007986 */ /* 0x0001e8000c101b0a */
[----:B------:R-:W2:Y:S04]  /*1870*/  LDG.E.64 R26, desc[UR10][R14.64+0x10] ;  /* 0x0000100a0e1a7981 */ /* 0x000ea8000c1e1b00 */
[----:B------:R-:W3:Y:S04]  /*1880*/  LDG.E.64 R24, desc[UR10][R18.64+0x8] ;  /* 0x0000080a12187981 */ /* 0x000ee8000c1e1b00 */
[----:B------:R-:W4:Y:S01]  /*1890*/  LDG.E.64 R22, desc[UR10][R20.64+0x8] ;  /* 0x0000080a14167981 */ /* 0x000f22000c1e1b00 */
[----:B--2---:R-:W-:-:S08]  /*18a0*/  DADD R26, R28, R26 ;  /* 0x000000001c1a7229 */ /* 0x004fd0000000001a */
[----:B---3--:R-:W-:-:S08]  /*18b0*/  DFMA R24, R12, R24, R26 ;  /* 0x000000180c18722b */ /* 0x008fd0000000001a */
[----:B----4-:R-:W-:-:S08]  /*18c0*/  DFMA R22, R12, R22, R24 ;  /* 0x000000160c16722b */ /* 0x010fd00000000018 */
[----:B------:R-:W-:Y:S02]  /*18d0*/  DMUL R36, R22, R10 ;  /* 0x0000000a16247228 */ /* 0x000fe40000000000 */
[----:B------:R-:W2:Y:S05]  /*18e0*/  LDG.E.64 R22, desc[UR10][R14.64+0x18] ;  /* 0x0000180a0e167981 */ /* 0x000eaa000c1e1b00 */
[----:B------:R1:W-:Y:S04]  /*18f0*/  STG.E.64 desc[UR10][R14.64+0x8], R36 ;  /* 0x000008240e007986 */ /* 0x0003e8000c101b0a */
[----:B------:R-:W2:Y:S04]  /*1900*/  LDG.E.64 R24, desc[UR10][R16.64+0x10] ;  /* 0x0000100a10187981 */ /* 0x000ea8000c1e1b00 */
[----:B------:R-:W3:Y:S04]  /*1910*/  LDG.E.64 R26, desc[UR10][R18.64+0x10] ;  /* 0x0000100a121a7981 */ /* 0x000ee8000c1e1b00 */
[----:B0-----:R-:W4:Y:S01]  /*1920*/  LDG.E.64 R28, desc[UR10][R20.64+0x10] ;  /* 0x0000100a141c7981 */ /* 0x001f22000c1e1b00 */
[----:B--2---:R-:W-:-:S08]  /*1930*/  DADD R22, R22, R24 ;  /* 0x0000000016167229 */ /* 0x004fd00000000018 */
[----:B---3--:R-:W-:-:S08]  /*1940*/  DFMA R22, R12, R26, R22 ;  /* 0x0000001a0c16722b */ /* 0x008fd00000000016 */
[----:B----4-:R-:W-:-:S08]  /*1950*/  DFMA R22, R12, R28, R22 ;  /* 0x0000001c0c16722b */ /* 0x010fd00000000016 */
[----:B------:R-:W-:Y:S02]  /*1960*/  DMUL R24, R22, R10 ;  /* 0x0000000a16187228 */ /* 0x000fe40000000000 */
[----:B------:R-:W2:Y:S05]  /*1970*/  LDG.E.64 R22, desc[UR10][R14.64+0x20] ;  /* 0x0000200a0e167981 */ /* 0x000eaa000c1e1b00 */
[----:B------:R3:W-:Y:S04]  /*1980*/  STG.E.64 desc[UR10][R14.64+0x10], R24 ;  /* 0x000010180e007986 */ /* 0x0007e8000c101b0a */
[----:B------:R-:W2:Y:S04]  /*1990*/  LDG.E.64 R26, desc[UR10][R16.64+0x18] ;  /* 0x0000180a101a7981 */ /* 0x000ea8000c1e1b00 */
[----:B------:R-:W4:Y:S04]  /*19a0*/  LDG.E.64 R28, desc[UR10][R18.64+0x18] ;  /* 0x0000180a121c7981 */ /* 0x000f28000c1e1b00 */
[----:B-1----:R-:W5:Y:S01]  /*19b0*/  LDG.E.64 R36, desc[UR10][R20.64+0x18] ;  /* 0x0000180a14247981 */ /* 0x002f62000c1e1b00 */
[----:B------:R-:W-:-:S05]  /*19c0*/  VIADD R35, R35, 0x4 ;  /* 0x0000000423237836 */ /* 0x000fca0000000000 */
[----:B------:R-:W-:Y:S01]  /*19d0*/  ISETP.NE.AND P2, PT, R35, RZ, PT ;  /* 0x000000ff2300720c */ /* 0x000fe20003f45270 */
[----:B------:R-:W-:Y:S01]  /*19e0*/  VIADD R31, R31, 0x4 ;  /* 0x000000041f1f7836 */ /* 0x000fe20000000000 */
[----:B------:R-:W-:Y:S01]  /*19f0*/  IADD3 R32, PT, PT, R32, 0x4, RZ ;  /* 0x0000000420207810 */ /* 0x000fe20007ffe0ff */
[----:B------:R-:W-:Y:S02]  /*1a00*/  VIADD R33, R33, 0x4 ;  /* 0x0000000421217836 */ /* 0x000fe40000000000 */
[----:B------:R-:W-:Y:S01]  /*1a10*/  VIADD R34, R34, 0x4 ;  /* 0x0000000422227836 */ /* 0x000fe20000000000 */
[----:B--2---:R-:W-:-:S08]  /*1a20*/  DADD R22, R22, R26 ;  /* 0x0000000016167229 */ /* 0x004fd0000000001a */
[----:B----4-:R-:W-:-:S08]  /*1a30*/  DFMA R22, R12, R28, R22 ;  /* 0x0000001c0c16722b */ /* 0x010fd00000000016 */
[----:B-----5:R-:W-:-:S08]  /*1a40*/  DFMA R22, R12, R36, R22 ;  /* 0x000000240c16722b */ /* 0x020fd00000000016 */
[----:B------:R-:W-:-:S07]  /*1a50*/  DMUL R22, R22, R10 ;  /* 0x0000000a16167228 */ /* 0x000fce0000000000 */
[----:B------:R3:W-:Y:S01]  /*1a60*/  STG.E.64 desc[UR10][R14.64+0x18], R22 ;  /* 0x000018160e007986 */ /* 0x0007e2000c101b0a */
[----:B------:R-:W-:Y:S05]  /*1a70*/  @P2 BRA `(.L_x_12) ;  /* 0xfffffffc002c2947 */ /* 0x000fea000383ffff */
[----:B------:R-:W-:-:S07]  /*1a80*/  IADD3 R30, PT, PT, R31, 0x1, RZ ;  /* 0x000000011f1e7810 */ /* 0x000fce0007ffe0ff */
.L_x_11:
[----:B------:R-:W-:-:S13]  /*1a90*/  LOP3.LUT P2, RZ, R0, 0x3, RZ, 0xc0, !PT ;  /* 0x0000000300ff7812 */ /* 0x000fda000784c0ff */
[----:B------:R-:W-:Y:S05]  /*1aa0*/  @!P2 BRA `(.L_x_13) ;  /* 0x0000000000e4a947 */ /* 0x000fea0003800000 */
[----:B------:R-:W-:-:S04]  /*1ab0*/  ULOP3.LUT UR4, UR4, 0x1, URZ, 0xc0, !UPT ;  /* 0x0000000104047892 */ /* 0x000fc8000f8ec0ff */
[----:B------:R-:W-:Y:S01]  /*1ac0*/  UISETP.NE.U32.AND UP0, UPT, UR4, 0x1, UPT ;  /* 0x000000010400788c */ /* 0x000fe2000bf05070 */
[----:B------:R-:W-:Y:S10]  /*1ad0*/  @!P0 BRA `(.L_x_14) ;  /* 0x00000000007c8947 */ /* 0x000ff40003800000 */
[----:B---3--:R-:W1:Y:S01]  /*1ae0*/  LDC.64 R24, c[0x0][0x390] ;  /* 0x0000e400ff187b82 */ /* 0x008e620000000a00 */
[----:B------:R-:W2:Y:S01]  /*1af0*/  LDCU.64 UR4, c[0x0][0x390] ;  /* 0x00007200ff0477ac */ /* 0x000ea20008000a00 */
[----:B------:R-:W-:Y:S01]  /*1b00*/  SHF.R.S32.HI R17, RZ, 0x1f, R7 ;  /* 0x0000001fff117819 */ /* 0x000fe20000011407 */
[--C-:B0-----:R-:W-:Y:S01]  /*1b10*/  IMAD.IADD R21, R8, 0x1, R30.reuse ;  /* 0x0000000108157824 */ /* 0x101fe200078e021e */
[C---:B------:R-:W-:Y:S02]  /*1b20*/  IADD3 R16, P2, PT, R7.reuse, R30, RZ ;  /* 0x0000001e07107210 */ /* 0x040fe40007f5e0ff */
[----:B------:R-:W-:Y:S02]  /*1b30*/  IADD3 R15, PT, PT, R7, -0x1, R30 ;  /* 0xffffffff070f7810 */ /* 0x000fe40007ffe01e */
[----:B------:R-:W-:Y:S02]  /*1b40*/  LEA.HI.X.SX32 R17, R30, R17, 0x1, P2 ;  /* 0x000000111e117211 */ /* 0x000fe400010f0eff */
[----:B--2---:R-:W-:-:S04]  /*1b50*/  LEA R28, P2, R16, UR4, 0x3 ;  /* 0x00000004101c7c11 */ /* 0x004fc8000f8418ff */
[----:B------:R-:W-:Y:S01]  /*1b60*/  LEA.HI.X R29, R16, UR5, R17, 0x3, P2 ;  /* 0x00000005101d7c11 */ /* 0x000fe200090f1c11 */
[----:B-1----:R-:W-:-:S04]  /*1b70*/  IMAD.WIDE R14, R15, 0x8, R24 ;  /* 0x000000080f0e7825 */ /* 0x002fc800078e0218 */
[----:B------:R-:W2:Y:S01]  /*1b80*/  LDG.E.64 R18, desc[UR10][R28.64+0x8] ;  /* 0x0000080a1c127981 */ /* 0x000ea2000c1e1b00 */
[----:B------:R-:W-:-:S03]  /*1b90*/  IMAD.WIDE R20, R21, 0x8, R24 ;  /* 0x0000000815147825 */ /* 0x000fc600078e0218 */
[----:B------:R-:W2:Y:S01]  /*1ba0*/  LDG.E.64 R16, desc[UR10][R14.64] ;  /* 0x0000000a0e107981 */ /* 0x000ea2000c1e1b00 */
[----:B------:R-:W-:-:S03]  /*1bb0*/  IMAD.IADD R27, R9, 0x1, R30 ;  /* 0x00000001091b7824 */ /* 0x000fc600078e021e */
        /* <DEDUP_REMOVED lines=11> */
[----:B------:R-:W-:Y:S01]  /*1c70*/  IADD3 R30, PT, PT, R30, 0x2, RZ ;  /* 0x000000021e1e7810 */ /* 0x000fe20007ffe0ff */
[----:B--2---:R-:W-:-:S08]  /*1c80*/  DADD R18, R16, R18 ;  /* 0x0000000010127229 */ /* 0x004fd00000000012 */
[----:B---3--:R-:W-:-:S08]  /*1c90*/  DFMA R18, R12, R22, R18 ;  /* 0x000000160c12722b */ /* 0x008fd00000000012 */
[----:B----4-:R-:W-:-:S08]  /*1ca0*/  DFMA R18, R12, R26, R18 ;  /* 0x0000001a0c12722b */ /* 0x010fd00000000012 */
[----:B------:R-:W-:-:S07]  /*1cb0*/  DMUL R18, R18, R10 ;  /* 0x0000000a12127228 */ /* 0x000fce0000000000 */
[----:B------:R1:W-:Y:S04]  /*1cc0*/  STG.E.64 desc[UR10][R28.64+0x8], R18 ;  /* 0x000008121c007986 */ /* 0x0003e8000c101b0a */
.L_x_14:
[----:B------:R-:W-:Y:S05]  /*1cd0*/  BRA.U UP0, `(.L_x_13) ;  /* 0x0000000100587547 */ /* 0x000fea000b800000 */
[----:B-1----:R-:W1:Y:S01]  /*1ce0*/  LDC.64 R16, c[0x0][0x390] ;  /* 0x0000e400ff107b82 */ /* 0x002e620000000a00 */
[----:B------:R-:W2:Y:S01]  /*1cf0*/  LDCU.64 UR4, c[0x0][0x390] ;  /* 0x00007200ff0477ac */ /* 0x000ea20008000a00 */
[----:B0-----:R-:W-:Y:S01]  /*1d00*/  SHF.R.S32.HI R19, RZ, 0x1f, R7 ;  /* 0x0000001fff137819 */ /* 0x001fe20000011407 */
[--C-:B---3--:R-:W-:Y:S01]  /*1d10*/  IMAD.IADD R23, R8, 0x1, R30.reuse ;  /* 0x0000000108177824 */ /* 0x108fe200078e021e */
[C---:B------:R-:W-:Y:S02]  /*1d20*/  IADD3 R18, P2, PT, R7.reuse, R30, RZ ;  /* 0x0000001e07127210 */ /* 0x040fe40007f5e0ff */
[----:B------:R-:W-:Y:S02]  /*1d30*/  IADD3 R15, PT, PT, R7, -0x1, R30 ;  /* 0xffffffff070f7810 */ /* 0x000fe40007ffe01e */
[----:B------:R-:W-:Y:S02]  /*1d40*/  LEA.HI.X.SX32 R7, R30, R19, 0x1, P2 ;  /* 0x000000131e077211 */ /* 0x000fe400010f0eff */
[----:B--2---:R-:W-:-:S04]  /*1d50*/  LEA R20, P2, R18, UR4, 0x3 ;  /* 0x0000000412147c11 */ /* 0x004fc8000f8418ff */
[----:B------:R-:W-:Y:S01]  /*1d60*/  LEA.HI.X R21, R18, UR5, R7, 0x3, P2 ;  /* 0x0000000512157c11 */ /* 0x000fe200090f1c07 */
[----:B-1----:R-:W-:-:S05]  /*1d70*/  IMAD.WIDE R14, R15, 0x8, R16 ;  /* 0x000000080f0e7825 */ /* 0x002fca00078e0210 */
[----:B------:R-:W2:Y:S01]  /*1d80*/  LDG.E.64 R18, desc[UR10][R14.64] ;  /* 0x0000000a0e127981 */ /* 0x000ea2000c1e1b00 */
[----:B------:R-:W-:-:S03]  /*1d90*/  IMAD.WIDE R22, R23, 0x8, R16 ;  /* 0x0000000817167825 */ /* 0x000fc600078e0210 */
[----:B------:R-:W2:Y:S01]  /*1da0*/  LDG.E.64 R20, desc[UR10][R20.64+0x8] ;  /* 0x0000080a14147981 */ /* 0x000ea2000c1e1b00 */
[----:B------:R-:W-:-:S03]  /*1db0*/  IMAD.IADD R9, R9, 0x1, R30 ;  /* 0x0000000109097824 */ /* 0x000fc600078e021e */
[----:B------:R-:W3:Y:S01]  /*1dc0*/  LDG.E.64 R22, desc[UR10][R22.64] ;  /* 0x0000000a16167981 */ /* 0x000ee2000c1e1b00 */
[----:B------:R-:W-:-:S06]  /*1dd0*/  IMAD.WIDE R16, R9, 0x8, R16 ;  /* 0x0000000809107825 */ /* 0x000fcc00078e0210 */
[----:B------:R-:W4:Y:S01]  /*1de0*/  LDG.E.64 R16, desc[UR10][R16.64] ;  /* 0x0000000a10107981 */ /* 0x000f22000c1e1b00 */
[----:B--2---:R-:W-:-:S08]  /*1df0*/  DADD R18, R20, R18 ;  /* 0x0000000014127229 */ /* 0x004fd00000000012 */
[----:B---3--:R-:W-:-:S08]  /*1e00*/  DFMA R18, R12, R22, R18 ;  /* 0x000000160c12722b */ /* 0x008fd00000000012 */
[----:B----4-:R-:W-:-:S08]  /*1e10*/  DFMA R18, R12, R16, R18 ;  /* 0x000000100c12722b */ /* 0x010fd00000000012 */
[----:B------:R-:W-:-:S07]  /*1e20*/  DMUL R18, R18, R10 ;  /* 0x0000000a12127228 */ /* 0x000fce0000000000 */
[----:B------:R2:W-:Y:S04]  /*1e30*/  STG.E.64 desc[UR10][R14.64+0x8], R18 ;  /* 0x000008120e007986 */ /* 0x0005e8000c101b0a */
.L_x_13:
[----:B------:R-:W-:Y:S01]  /*1e40*/  ISETP.NE.AND P2, PT, R3, UR6, PT ;  /* 0x0000000603007c0c */ /* 0x000fe2000bf45270 */
[----:B------:R-:W-:-:S12]  /*1e50*/  UIADD3 UR6, UPT, UPT, UR6, 0x1, URZ ;  /* 0x0000000106067890 */ /* 0x000fd8000fffe0ff */
[----:B------:R-:W-:Y:S05]  /*1e60*/  @P2 BRA `(.L_x_15) ;  /* 0xfffffff400dc2947 */ /* 0x000fea000383ffff */
.L_x_10:
[----:B------:R-:W-:Y:S05]  /*1e70*/  BSYNC.RECONVERGENT B1 ;  /* 0x0000000000017941 */ /* 0x000fea0003800200 */
.L_x_9:
[----:B------:R-:W-:Y:S05]  /*1e80*/  @!P1 BRA `(.L_x_16) ;  /* 0xfffffff400b89947 */ /* 0x000fea000383ffff */
.L_x_7:
[----:B------:R-:W-:Y:S05]  /*1e90*/  BSYNC.RECONVERGENT B0 ;  /* 0x0000000000007941 */ /* 0x000fea0003800200 */
.L_x_6:
[----:B------:R-:W4:Y:S01]  /*1ea0*/  LDCU.64 UR4, c[0x0][0x388] ;  /* 0x00007100ff0477ac */ /* 0x000f220008000a00 */
[----:B-1----:R-:W-:-:S04]  /*1eb0*/  IMAD R6, R0, R3, RZ ;  /* 0x0000000300067224 */ /* 0x002fc800078e02ff */
[----:B----4-:R-:W-:-:S04]  /*1ec0*/  IMAD R8, R6, UR4, RZ ;  /* 0x0000000406087c24 */ /* 0x010fc8000f8e02ff */
[----:B------:R-:W-:-:S05]  /*1ed0*/  IMAD R8, R8, UR5, RZ ;  /* 0x0000000508087c24 */ /* 0x000fca000f8e02ff */
[----:B------:R-:W-:-:S13]  /*1ee0*/  ISETP.GE.AND P0, PT, R5, R8, PT ;  /* 0x000000080500720c */ /* 0x000fda0003f06270 */
[----:B------:R-:W-:Y:S05]  /*1ef0*/  @P0 EXIT ;  /* 0x000000000000094d */ /* 0x000fea0003800000 */
[----:B------:R-:W1:Y:S01]  /*1f00*/  I2F.U32.RP R12, R2 ;  /* 0x00000002000c7306 */ /* 0x000e620000209000 */
[C---:B------:R-:W-:Y:S01]  /*1f10*/  IMAD.IADD R9, R2.reuse, 0x1, R5 ;  /* 0x0000000102097824 */ /* 0x040fe200078e0205 */
[----:B------:R-:W-:Y:S01]  /*1f20*/  ISETP.NE.U32.AND P2, PT, R2, RZ, PT ;  /* 0x000000ff0200720c */ /* 0x000fe20003f45070 */
[----:B------:R-:W-:Y:S01]  /*1f30*/  IMAD.MOV R13, RZ, RZ, -R2 ;  /* 0x000000ffff0d7224 */ /* 0x000fe200078e0a02 */
[----:B------:R-:W-:Y:S02]  /*1f40*/  BSSY.RECONVERGENT B0, `(.L_x_17) ;  /* 0x000006e000007945 */ /* 0x000fe40003800200 */
[CC--:B------:R-:W-:Y:S02]  /*1f50*/  ISETP.GE.AND P0, PT, R9.reuse, R8.reuse, PT ;  /* 0x000000080900720c */ /* 0x0c0fe40003f06270 */
[----:B------:R-:W-:Y:S02]  /*1f60*/  VIMNMX R4, PT, PT, R9, R8, !PT ;  /* 0x0000000809047248 */ /* 0x000fe40007fe0100 */
[----:B------:R-:W-:-:S04]  /*1f70*/  SEL R7, RZ, 0x1, P0 ;  /* 0x00000001ff077807 */ /* 0x000fc80000000000 */
[----:B------:R-:W-:Y:S01]  /*1f80*/  IADD3 R9, PT, PT, R4, -R9, -R7 ;  /* 0x8000000904097210 */ /* 0x000fe20007ffe807 */
[----:B-1----:R-:W1:Y:S02]  /*1f90*/  MUFU.RCP R12, R12 ;  /* 0x0000000c000c7308 */ /* 0x002e640000001000 */
[----:B-1----:R-:W-:-:S06]  /*1fa0*/  IADD3 R10, PT, PT, R12, 0xffffffe, RZ ;  /* 0x0ffffffe0c0a7810 */ /* 0x002fcc0007ffe0ff */
[----:B------:R1:W4:Y:S02]  /*1fb0*/  F2I.FTZ.U32.TRUNC.NTZ R11, R10 ;  /* 0x0000000a000b7305 */ /* 0x000324000021f000 */
[----:B-1----:R-:W-:Y:S01]  /*1fc0*/  MOV R10, RZ ;  /* 0x000000ff000a7202 */ /* 0x002fe20000000f00 */
[----:B----4-:R-:W-:-:S04]  /*1fd0*/  IMAD R13, R13, R11, RZ ;  /* 0x0000000b0d0d7224 */ /* 0x010fc800078e02ff */
        /* <DEDUP_REMOVED lines=11> */
[----:B------:R-:W-:-:S04]  /*2090*/  LOP3.LUT R7, R4, 0x3, RZ, 0xc0, !PT ;  /* 0x0000000304077812 */ /* 0x000fc800078ec0ff */
[----:B------:R-:W-:-:S13]  /*20a0*/  ISETP.NE.AND P0, PT, R7, 0x3, PT ;  /* 0x000000030700780c */ /* 0x000fda0003f05270 */
[----:B------:R-:W-:Y:S05]  /*20b0*/  @!P0 BRA `(.L_x_18) ;  /* 0x0000000400588947 */ /* 0x000fea0003800000 */
[----:B------:R-:W-:Y:S01]  /*20c0*/  IABS R9, R6 ;  /* 0x0000000600097213 */ /* 0x000fe20000000000 */
[----:B------:R-:W1:Y:S01]  /*20d0*/  LDC.64 R12, c[0x0][0x390] ;  /* 0x0000e400ff0c7b82 */ /* 0x000e620000000a00 */
[----:B------:R-:W-:Y:S01]  /*20e0*/  VIADD R7, R4, 0x1 ;  /* 0x0000000104077836 */ /* 0x000fe20000000000 */
[----:B------:R-:W-:Y:S01]  /*20f0*/  BSSY.RECONVERGENT B1, `(.L_x_19) ;  /* 0x0000051000017945 */ /* 0x000fe20003800200 */
[----:B------:R-:W4:Y:S01]  /*2100*/  I2F.RP R17, R9 ;  /* 0x0000000900117306 */ /* 0x000f220000209400 */
[----:B------:R-:W-:Y:S02]  /*2110*/  ISETP.NE.AND P0, PT, R0, RZ, PT ;  /* 0x000000ff0000720c */ /* 0x000fe40003f05270 */
[----:B------:R-:W-:Y:S01]  /*2120*/  LOP3.LUT R16, R7, 0x3, RZ, 0xc0, !PT ;  /* 0x0000000307107812 */ /* 0x000fe200078ec0ff */
[----:B------:R-:W-:Y:S01]  /*2130*/  VIADD R7, R5, 0x1 ;  /* 0x0000000105077836 */ /* 0x000fe20000000000 */
[----:B------:R-:W0:Y:S03]  /*2140*/  LDC.64 R10, c[0x0][0x3a0] ;  /* 0x0000e800ff0a7b82 */ /* 0x000e260000000a00 */
[----:B------:R-:W-:Y:S01]  /*2150*/  IMAD.MOV R16, RZ, RZ, -R16 ;  /* 0x000000ffff107224 */ /* 0x000fe200078e0a10 */
[----:B----4-:R-:W2:Y:S02]  /*2160*/  MUFU.RCP R17, R17 ;  /* 0x0000001100117308 */ /* 0x010ea40000001000 */
[----:B--23--:R-:W-:-:S06]  /*2170*/  IADD3 R15, PT, PT, R17, 0xffffffe, RZ ;  /* 0x0ffffffe110f7810 */ /* 0x00cfcc0007ffe0ff */
[----:B------:R-:W2:Y:S02]  /*2180*/  F2I.FTZ.U32.TRUNC.NTZ R15, R15 ;  /* 0x0000000f000f7305 */ /* 0x000ea4000021f000 */
[----:B--2---:R-:W-:-:S04]  /*2190*/  IMAD.MOV R14, RZ, RZ, -R15 ;  /* 0x000000ffff0e7224 */ /* 0x004fc800078e0a0f */
[----:B0-----:R-:W-:Y:S02]  /*21a0*/  IMAD R19, R14, R9, RZ ;  /* 0x000000090e137224 */ /* 0x001fe400078e02ff */
[----:B------:R-:W-:-:S05]  /*21b0*/  HFMA2 R14, -RZ, RZ, 0, 0 ;  /* 0x00000000ff0e7431 */ /* 0x000fca00000001ff */
[----:B------:R-:W-:Y:S01]  /*21c0*/  IMAD.HI.U32 R14, R15, R19, R14 ;  /* 0x000000130f0e7227 */ /* 0x000fe200078e000e */
[----:B-1----:R-:W-:-:S07]  /*21d0*/  LOP3.LUT R15, RZ, R0, RZ, 0x33, !PT ;  /* 0x00000000ff0f7212 */ /* 0x002fce00078e33ff */
.L_x_20:
[----:B------:R-:W-:Y:S02]  /*21e0*/  IABS R17, R6 ;  /* 0x0000000600117213 */ /* 0x000fe40000000000 */
[----:B0-----:R-:W-:Y:S02]  /*21f0*/  IABS R21, R0 ;  /* 0x0000000000157213 */ /* 0x001fe40000000000 */
[----:B------:R-:W-:Y:S01]  /*2200*/  IADD3 R18, PT, PT, R7, -0x1, RZ ;  /* 0xffffffff07127810 */ /* 0x000fe20007ffe0ff */
[----:B------:R-:W-:Y:S02]  /*2210*/  IMAD.MOV R19, RZ, RZ, -R17 ;  /* 0x000000ffff137224 */ /* 0x000fe400078e0a11 */
[----:B------:R-:W-:Y:S01]  /*2220*/  IMAD.MOV.U32 R17, RZ, RZ, R21 ;  /* 0x000000ffff117224 */ /* 0x000fe200078e0015 */
[----:B------:R-:W-:-:S03]  /*2230*/  IABS R20, R18 ;  /* 0x0000001200147213 */ /* 0x000fc60000000000 */
[----:B------:R-:W0:Y:S02]  /*2240*/  I2F.RP R21, R17 ;  /* 0x0000001100157306 */ /* 0x000e240000209400 */
[----:B------:R-:W-:-:S04]  /*2250*/  IMAD.HI.U32 R23, R14, R20, RZ ;  /* 0x000000140e177227 */ /* 0x000fc800078e00ff */
[----:B------:R-:W-:Y:S01]  /*2260*/  IMAD R20, R23, R19, R20 ;  /* 0x0000001317147224 */ /* 0x000fe200078e0214 */
[----:B------:R-:W-:-:S04]  /*2270*/  IABS R19, R6 ;  /* 0x0000000600137213 */ /* 0x000fc80000000000 */
[----:B------:R-:W-:Y:S01]  /*2280*/  ISETP.GT.U32.AND P2, PT, R9, R20, PT ;  /* 0x000000140900720c */ /* 0x000fe20003f44070 */
[----:B0-----:R-:W0:-:S12]  /*2290*/  MUFU.RCP R21, R21 ;  /* 0x0000001500157308 */ /* 0x001e180000001000 */
[----:B------:R-:W-:Y:S01]  /*22a0*/  @!P2 IADD3 R20, PT, PT, R20, -R19, RZ ;  /* 0x800000131414a210 */ /* 0x000fe20007ffe0ff */
[----:B------:R-:W-:Y:S01]  /*22b0*/  @!P2 VIADD R23, R23, 0x1 ;  /* 0x000000011717a836 */ /* 0x000fe20000000000 */
[----:B------:R-:W-:Y:S02]  /*22c0*/  LOP3.LUT R19, R18, R6, RZ, 0x3c, !PT ;  /* 0x0000000612137212 */ /* 0x000fe400078e3cff */
[----:B------:R-:W-:Y:S02]  /*22d0*/  ISETP.GE.U32.AND P1, PT, R20, R9, PT ;  /* 0x000000091400720c */ /* 0x000fe40003f26070 */
[----:B------:R-:W-:Y:S01]  /*22e0*/  ISETP.GE.AND P3, PT, R19, RZ, PT ;  /* 0x000000ff1300720c */ /* 0x000fe20003f66270 */
[----:B0-----:R-:W-:Y:S01]  /*22f0*/  VIADD R20, R21, 0xffffffe ;  /* 0x0ffffffe15147836 */ /* 0x001fe20000000000 */
[----:B------:R-:W-:Y:S01]  /*2300*/  ISETP.NE.AND P2, PT, R6, RZ, PT ;  /* 0x000000ff0600720c */ /* 0x000fe20003f45270 */
[----:B------:R-:W-:Y:S02]  /*2310*/  IMAD.MOV R21, RZ, RZ, -R6 ;  /* 0x000000ffff157224 */ /* 0x000fe400078e0a06 */
[----:B------:R-:W0:Y:S06]  /*2320*/  F2I.FTZ.U32.TRUNC.NTZ R19, R20 ;  /* 0x0000001400137305 */ /* 0x000e2c000021f000 */
[----:B------:R-:W-:-:S05]  /*2330*/  @P1 IADD3 R23, PT, PT, R23, 0x1, RZ ;  /* 0x0000000117171810 */ /* 0x000fca0007ffe0ff */
[----:B------:R-:W-:Y:S01]  /*2340*/  @!P3 IMAD.MOV R23, RZ, RZ, -R23 ;  /* 0x000000ffff17b224 */ /* 0x000fe200078e0a17 */
[----:B------:R-:W-:Y:S02]  /*2350*/  @!P2 LOP3.LUT R23, RZ, R6, RZ, 0x33, !PT ;  /* 0x00000006ff17a212 */ /* 0x000fe400078e33ff */
[----:B0-----:R-:W-:-:S03]  /*2360*/  IADD3 R22, PT, PT, RZ, -R19, RZ ;  /* 0x80000013ff167210 */ /* 0x001fc60007ffe0ff */
[----:B------:R-:W-:Y:S01]  /*2370*/  IMAD R21, R23, R21, R18 ;  /* 0x0000001517157224 */ /* 0x000fe200078e0212 */
[----:B------:R-:W-:Y:S01]  /*2380*/  IABS R18, R0 ;  /* 0x0000000000127213 */ /* 0x000fe20000000000 */
[----:B------:R-:W-:-:S03]  /*2390*/  IMAD R25, R22, R17, RZ ;  /* 0x0000001116197224 */ /* 0x000fc600078e02ff */
[----:B------:R-:W-:Y:S01]  /*23a0*/  IABS R20, R21 ;  /* 0x0000001500147213 */ /* 0x000fe20000000000 */
[----:B------:R-:W-:Y:S01]  /*23b0*/  IMAD.MOV R22, RZ, RZ, -R18 ;  /* 0x000000ffff167224 */ /* 0x000fe200078e0a12 */
[----:B------:R-:W-:Y:S01]  /*23c0*/  LOP3.LUT R21, R21, R0, RZ, 0x3c, !PT ;  /* 0x0000000015157212 */ /* 0x000fe200078e3cff */
[----:B------:R-:W-:-:S03]  /*23d0*/  IMAD.MOV.U32 R18, RZ, RZ, RZ ;  /* 0x000000ffff127224 */ /* 0x000fc600078e00ff */
[----:B------:R-:W-:Y:S01]  /*23e0*/  ISETP.GE.AND P3, PT, R21, RZ, PT ;  /* 0x000000ff1500720c */ /* 0x000fe20003f66270 */
[----:B------:R-:W-:Y:S01]  /*23f0*/  IMAD.HI.U32 R18, R19, R25, R18 ;  /* 0x0000001913127227 */ /* 0x000fe200078e0012 */
[----:B------:R-:W-:-:S05]  /*2400*/  MOV R19, R20 ;  /* 0x0000001400137202 */ /* 0x000fca0000000f00 */
[----:B------:R-:W-:-:S04]  /*2410*/  IMAD.HI.U32 R20, R18, R19, RZ ;  /* 0x0000001312147227 */ /* 0x000fc800078e00ff */
[----:B------:R-:W-:-:S05]  /*2420*/  IMAD R18, R20, R22, R19 ;  /* 0x0000001614127224 */ /* 0x000fca00078e0213 */
[----:B------:R-:W-:-:S13]  /*2430*/  ISETP.GT.U32.AND P2, PT, R17, R18, PT ;  /* 0x000000121100720c */ /* 0x000fda0003f44070 */
[----:B------:R-:W-:Y:S02]  /*2440*/  @!P2 IMAD.IADD R18, R18, 0x1, -R17 ;  /* 0x000000011212a824 */ /* 0x000fe400078e0a11 */
[----:B------:R-:W-:-:S03]  /*2450*/  @!P2 VIADD R20, R20, 0x1 ;  /* 0x000000011414a836 */ /* 0x000fc60000000000 */
[----:B------:R-:W-:Y:S02]  /*2460*/  ISETP.GE.U32.AND P1, PT, R18, R17, PT ;  /* 0x000000111200720c */ /* 0x000fe40003f26070 */
[----:B------:R-:W0:Y:S11]  /*2470*/  LDC.64 R18, c[0x0][0x380] ;  /* 0x0000e000ff127b82 */ /* 0x000e360000000a00 */
[----:B------:R-:W-:-:S05]  /*2480*/  @P1 IADD3 R20, PT, PT, R20, 0x1, RZ ;  /* 0x0000000114141810 */ /* 0x000fca0007ffe0ff */
[----:B------:R-:W-:Y:S02]  /*2490*/  IMAD.MOV.U32 R22, RZ, RZ, R20 ;  /* 0x000000ffff167224 */ /* 0x000fe400078e0014 */
[----:B------:R-:W1:Y:S02]  /*24a0*/  LDC.64 R20, c[0x0][0x398] ;  /* 0x0000e600ff147b82 */ /* 0x000e640000000a00 */
[----:B------:R-:W-:-:S05]  /*24b0*/  @!P3 IMAD.MOV R22, RZ, RZ, -R22 ;  /* 0x000000ffff16b224 */ /* 0x000fca00078e0a16 */
[----:B------:R-:W-:-:S05]  /*24c0*/  SEL R22, R15, R22, !P0 ;  /* 0x000000160f167207 */ /* 0x000fca0004000000 */
[--C-:B------:R-:W-:Y:S02]  /*24d0*/  IMAD R17, R0, R23, R22.reuse ;  /* 0x0000001700117224 */ /* 0x100fe400078e0216 */
[----:B0-----:R-:W-:-:S03]  /*24e0*/  IMAD R18, R23, R18, R22 ;  /* 0x0000001217127224 */ /* 0x001fc600078e0216 */
[----:B------:R-:W-:Y:S01]  /*24f0*/  IADD3 R17, PT, PT, -R17, RZ, RZ ;  /* 0x000000ff11117210 */ /* 0x000fe20007ffe1ff */
[----:B------:R-:W-:-:S04]  /*2500*/  IMAD R18, R18, R19, R19 ;  /* 0x0000001312127224 */ /* 0x000fc800078e0213 */
[----:B------:R-:W-:Y:S02]  /*2510*/  IMAD R18, R3, R17, R18 ;  /* 0x0000001103127224 */ /* 0x000fe400078e0212 */
[----:B-1----:R-:W-:-:S04]  /*2520*/  IMAD.WIDE R24, R5, 0x8, R20 ;  /* 0x0000000805187825 */ /* 0x002fc800078e0214 */
[----:B------:R-:W-:Y:S01]  /*2530*/  IMAD.IADD R19, R18, 0x1, R7 ;  /* 0x0000000112137824 */ /* 0x000fe200078e0207 */
[----:B------:R-:W2:Y:S03]  /*2540*/  LDG.E.64 R20, desc[UR10][R24.64] ;  /* 0x0000000a18147981 */ /* 0x000ea6000c1e1b00 */
[----:B------:R-:W-:-:S06]  /*2550*/  IMAD.WIDE R18, R19, 0x8, R12 ;  /* 0x0000000813127825 */ /* 0x000fcc00078e020c */
[----:B------:R-:W2:Y:S01]  /*2560*/  LDG.E.64 R18, desc[UR10][R18.64] ;  /* 0x0000000a12127981 */ /* 0x000ea2000c1e1b00 */
[----:B------:R-:W-:-:S04]  /*2570*/  IMAD.WIDE R22, R5, 0x8, R10 ;  /* 0x0000000805167825 */ /* 0x000fc800078e020a */
[----:B------:R-:W-:-:S05]  /*2580*/  VIADD R16, R16, 0x1 ;  /* 0x0000000110107836 */ /* 0x000fca0000000000 */
[----:B------:R-:W-:Y:S01]  /*2590*/  ISETP.NE.AND P1, PT, R16, RZ, PT ;  /* 0x000000ff1000720c */ /* 0x000fe20003f25270 */
[C---:B------:R-:W-:Y:S01]  /*25a0*/  IMAD.IADD R7, R2.reuse, 0x1, R7 ;  /* 0x0000000102077824 */ /* 0x040fe200078e0207 */
[----:B------:R-:W-:Y:S01]  /*25b0*/  IADD3 R5, PT, PT, R2, R5, RZ ;  /* 0x0000000502057210 */ /* 0x000fe20007ffe0ff */
[----:B--2---:R-:W-:-:S08]  /*25c0*/  DADD R20, R18, -R20 ;  /* 0x0000000012147229 */ /* 0x004fd00000000814 */
[----:B------:R-:W-:-:S07]  /*25d0*/  DADD R20, -RZ, |R20| ;  /* 0x00000000ff147229 */ /* 0x000fce0000000514 */
[----:B------:R0:W-:Y:S01]  /*25e0*/  STG.E.64 desc[UR10][R22.64], R20 ;  /* 0x0000001416007986 */ /* 0x0001e2000c101b0a */
[----:B------:R-:W-:Y:S05]  /*25f0*/  @P1 BRA `(.L_x_20) ;  /* 0xfffffff800f81947 */ /* 0x000fea000383ffff */
[----:B------:R-:W-:Y:S05]  /*2600*/  BSYNC.RECONVERGENT B1 ;  /* 0x0000000000017941 */ /* 0x000fea0003800200 */
.L_x_19:
[----:B------:R-:W-:-:S07]  /*2610*/  VIADD R5, R7, 0xffffffff ;  /* 0xffffffff07057836 */ /* 0x000fce0000000000 */
.L_x_18:
[----:B------:R-:W-:Y:S05]  /*2620*/  BSYNC.RECONVERGENT B0 ;  /* 0x0000000000007941 */ /* 0x000fea0003800200 */
.L_x_17:
[----:B------:R-:W-:-:S13]  /*2630*/  ISETP.GE.U32.AND P0, PT, R4, 0x3, PT ;  /* 0x000000030400780c */ /* 0x000fda0003f06070 */
[----:B------:R-:W-:Y:S05]  /*2640*/  @!P0 EXIT ;  /* 0x000000000000894d */ /* 0x000fea0003800000 */
[----:B------:R-:W-:-:S04]  /*2650*/  IABS R7, R6 ;  /* 0x0000000600077213 */ /* 0x000fc80000000000 */
[----:B------:R-:W1:Y:S08]  /*2660*/  I2F.RP R9, R7 ;  /* 0x0000000700097306 */ /* 0x000e700000209400 */
[----:B-1----:R-:W1:Y:S02]  /*2670*/  MUFU.RCP R9, R9 ;  /* 0x0000000900097308 */ /* 0x002e640000001000 */
[----:B-1----:R-:W-:-:S06]  /*2680*/  IADD3 R10, PT, PT, R9, 0xffffffe, RZ ;  /* 0x0ffffffe090a7810 */ /* 0x002fcc0007ffe0ff */
[----:B------:R1:W4:Y:S02]  /*2690*/  F2I.FTZ.U32.TRUNC.NTZ R11, R10 ;  /* 0x0000000a000b7305 */ /* 0x000324000021f000 */
[----:B-1----:R-:W-:Y:S02]  /*26a0*/  IMAD.MOV.U32 R10, RZ, RZ, RZ ;  /* 0x000000ffff0a7224 */ /* 0x002fe400078e00ff */
[----:B----4-:R-:W-:-:S04]  /*26b0*/  IMAD.MOV R4, RZ, RZ, -R11 ;  /* 0x000000ffff047224 */ /* 0x010fc800078e0a0b */
[----:B------:R-:W-:-:S04]  /*26c0*/  IMAD R13, R4, R7, RZ ;  /* 0x00000007040d7224 */ /* 0x000fc800078e02ff */
[----:B------:R-:W-:-:S07]  /*26d0*/  IMAD.HI.U32 R4, R11, R13, R10 ;  /* 0x0000000d0b047227 */ /* 0x000fce00078e000a */
.L_x_21:
[----:B------:R-:W-:Y:S01]  /*26e0*/  IABS R9, R5 ;  /* 0x0000000500097213 */ /* 0x000fe20000000000 */
[----:B-1----:R-:W1:Y:S01]  /*26f0*/  LDC.64 R16, c[0x0][0x380] ;  /* 0x0000e000ff107b82 */ /* 0x002e620000000a00 */
[----:B------:R-:W-:Y:S02]  /*2700*/  IABS R10, R6 ;  /* 0x00000006000a7213 */ /* 0x000fe40000000000 */
[----:B------:R-:W-:Y:S01]  /*2710*/  IABS R12, R0 ;  /* 0x00000000000c7213 */ /* 0x000fe20000000000 */
[----:B------:R-:W-:Y:S01]  /*2720*/  IMAD.HI.U32 R4, R4, R9, RZ ;  /* 0x0000000904047227 */ /* 0x000fe200078e00ff */
[----:B------:R-:W-:Y:S02]  /*2730*/  IADD3 R11, PT, PT, RZ, -R10, RZ ;  /* 0x8000000aff0b7210 */ /* 0x000fe40007ffe0ff */
[-C--:B------:R-:W-:Y:S01]  /*2740*/  LOP3.LUT R29, RZ, R6.reuse, RZ, 0x33, !PT ;  /* 0x00000006ff1d7212 */ /* 0x080fe200078e33ff */
[----:B------:R-:W-:Y:S01]  /*2750*/  IMAD.MOV.U32 R10, RZ, RZ, R12 ;  /* 0x000000ffff0a7224 */ /* 0x000fe200078e000c */
[----:B---3--:R-:W3:Y:S01]  /*2760*/  LDC.64 R24, c[0x0][0x398] ;  /* 0x0000e600ff187b82 */ /* 0x008ee20000000a00 */
[----:B------:R-:W-:Y:S01]  /*2770*/  IMAD R12, R4, R11, R9 ;  /* 0x0000000b040c7224 */ /* 0x000fe200078e0209 */
[----:B------:R-:W-:Y:S01]  /*2780*/  IABS R9, R6 ;  /* 0x0000000600097213 */ /* 0x000fe20000000000 */
[----:B--2---:R-:W2:Y:S01]  /*2790*/  I2F.RP R14, R10 ;  /* 0x0000000a000e7306 */ /* 0x004ea20000209400 */
[----:B------:R-:W-:-:S02]  /*27a0*/  IADD3 R31, PT, PT, R5, 0x1, RZ ;  /* 0x00000001051f7810 */ /* 0x000fc40007ffe0ff */
[----:B------:R-:W-:-:S05]  /*27b0*/  ISETP.GT.U32.AND P1, PT, R7, R12, PT ;  /* 0x0000000c0700720c */ /* 0x000fca0003f24070 */
[----:B--2---:R-:W2:Y:S08]  /*27c0*/  MUFU.RCP R14, R14 ;  /* 0x0000000e000e7308 */ /* 0x004eb00000001000 */
[----:B------:R-:W-:Y:S01]  /*27d0*/  @!P1 IMAD.IADD R12, R12, 0x1, -R9 ;  /* 0x000000010c0c9824 */ /* 0x000fe200078e0a09 */
[----:B------:R-:W-:-:S04]  /*27e0*/  @!P1 IADD3 R4, PT, PT, R4, 0x1, RZ ;  /* 0x0000000104049810 */ /* 0x000fc80007ffe0ff */
[----:B------:R-:W-:Y:S01]  /*27f0*/  ISETP.GE.U32.AND P0, PT, R12, R7, PT ;  /* 0x000000070c00720c */ /* 0x000fe20003f06070 */
[C---:B---3--:R-:W-:Y:S01]  /*2800*/  IMAD.WIDE R24, R5.reuse, 0x8, R24 ;  /* 0x0000000805187825 */ /* 0x048fe200078e0218 */
[----:B------:R-:W-:-:S04]  /*2810*/  LOP3.LUT R7, R5, R6, RZ, 0x3c, !PT ;  /* 0x0000000605077212 */ /* 0x000fc800078e3cff */
[----:B------:R-:W-:Y:S01]  /*2820*/  ISETP.GE.AND P2, PT, R7, RZ, PT ;  /* 0x000000ff0700720c */ /* 0x000fe20003f46270 */
[----:B------:R3:W4:Y:S01]  /*2830*/  LDG.E.64 R26, desc[UR10][R24.64] ;  /* 0x0000000a181a7981 */ /* 0x000722000c1e1b00 */
[----:B--2---:R-:W-:Y:S01]  /*2840*/  VIADD R12, R14, 0xffffffe ;  /* 0x0ffffffe0e0c7836 */ /* 0x004fe20000000000 */
[----:B------:R-:W-:-:S04]  /*2850*/  IABS R14, R0 ;  /* 0x00000000000e7213 */ /* 0x000fc80000000000 */
[----:B------:R-:W-:Y:S01]  /*2860*/  @P0 VIADD R4, R4, 0x1 ;  /* 0x0000000104040836 */ /* 0x000fe20000000000 */
[----:B------:R-:W-:Y:S01]  /*2870*/  ISETP.NE.AND P0, PT, R6, RZ, PT ;  /* 0x000000ff0600720c */ /* 0x000fe20003f05270 */
[----:B------:R2:W5:Y:S01]  /*2880*/  F2I.FTZ.U32.TRUNC.NTZ R13, R12 ;  /* 0x0000000c000d7305 */ /* 0x000562000021f000 */
[----:B------:R-:W-:-:S03]  /*2890*/  IADD3 R14, PT, PT, RZ, -R14, RZ ;  /* 0x8000000eff0e7210 */ /* 0x000fc60007ffe0ff */
[----:B------:R-:W-:-:S04]  /*28a0*/  @!P2 IADD3 R4, PT, PT, -R4, RZ, RZ ;  /* 0x000000ff0404a210 */ /* 0x000fc80007ffe1ff */
[----:B0-----:R-:W-:Y:S01]  /*28b0*/  SEL R19, R29, R4, !P0 ;  /* 0x000000041d137207 */ /* 0x001fe20004000000 */
[----:B--2---:R-:W-:-:S04]  /*28c0*/  IMAD.MOV.U32 R12, RZ, RZ, RZ ;  /* 0x000000ffff0c7224 */ /* 0x004fc800078e00ff */
[----:B------:R-:W-:Y:S02]  /*28d0*/  IMAD R20, R6, R19, RZ ;  /* 0x0000001306147224 */ /* 0x000fe400078e02ff */
[----:B-----5:R-:W-:Y:S02]  /*28e0*/  IMAD.MOV R15, RZ, RZ, -R13 ;  /* 0x000000ffff0f7224 */ /* 0x020fe400078e0a0d */
[----:B------:R-:W-:Y:S02]  /*28f0*/  IMAD.IADD R7, R5, 0x1, -R20 ;  /* 0x0000000105077824 */ /* 0x000fe400078e0a14 */
[----:B------:R-:W-:-:S03]  /*2900*/  IMAD R15, R15, R10, RZ ;  /* 0x0000000a0f0f7224 */ /* 0x000fc600078e02ff */
[----:B------:R-:W-:Y:S01]  /*2910*/  IABS R4, R7 ;  /* 0x0000000700047213 */ /* 0x000fe20000000000 */
[----:B------:R-:W-:Y:S01]  /*2920*/  IMAD.HI.U32 R28, R13, R15, R12 ;  /* 0x0000000f0d1c7227 */ /* 0x000fe200078e000c */
[----:B------:R-:W-:Y:S02]  /*2930*/  MOV R12, R14 ;  /* 0x0000000e000c7202 */ /* 0x000fe40000000f00 */
[----:B------:R-:W-:Y:S01]  /*2940*/  LOP3.LUT R7, R7, R0, RZ, 0x3c, !PT ;  /* 0x0000000007077212 */ /* 0x000fe200078e3cff */
[----:B------:R-:W-:-:S03]  /*2950*/  IMAD.MOV.U32 R15, RZ, RZ, R4 ;  /* 0x000000ffff0f7224 */ /* 0x000fc600078e0004 */
[----:B------:R-:W-:Y:S01]  /*2960*/  ISETP.GE.AND P3, PT, R7, RZ, PT ;  /* 0x000000ff0700720c */ /* 0x000fe20003f66270 */
[----:B------:R-:W-:-:S04]  /*2970*/  IMAD.HI.U32 R13, R28, R15, RZ ;  /* 0x0000000f1c0d7227 */ /* 0x000fc800078e00ff */
[----:B------:R-:W-:-:S05]  /*2980*/  IMAD R15, R13, R12, R15 ;  /* 0x0000000c0d0f7224 */ /* 0x000fca00078e020f */
[----:B------:R-:W-:-:S13]  /*2990*/  ISETP.GT.U32.AND P2, PT, R10, R15, PT ;  /* 0x0000000f0a00720c */ /* 0x000fda0003f44070 */
[----:B------:R-:W-:Y:S02]  /*29a0*/  @!P2 IMAD.IADD R15, R15, 0x1, -R10 ;  /* 0x000000010f0fa824 */ /* 0x000fe400078e0a0a */
[----:B------:R-:W-:-:S03]  /*29b0*/  @!P2 VIADD R13, R13, 0x1 ;  /* 0x000000010d0da836 */ /* 0x000fc60000000000 */
[----:B------:R-:W-:Y:S02]  /*29c0*/  ISETP.GE.U32.AND P1, PT, R15, R10, PT ;  /* 0x0000000a0f00720c */ /* 0x000fe40003f26070 */
[----:B------:R-:W0:Y:S11]  /*29d0*/  LDC.64 R14, c[0x0][0x390] ;  /* 0x0000e400ff0e7b82 */ /* 0x000e360000000a00 */
[----:B------:R-:W-:-:S02]  /*29e0*/  @P1 IADD3 R13, PT, PT, R13, 0x1, RZ ;  /* 0x000000010d0d1810 */ /* 0x000fc40007ffe0ff */
[----:B------:R-:W-:-:S03]  /*29f0*/  ISETP.NE.AND P1, PT, R0, RZ, PT ;  /* 0x000000ff0000720c */ /* 0x000fc60003f25270 */
[----:B------:R-:W-:Y:S01]  /*2a00*/  IMAD.MOV.U32 R4, RZ, RZ, R13 ;  /* 0x000000ffff047224 */ /* 0x000fe200078e000d */
[----:B------:R-:W-:-:S03]  /*2a10*/  LOP3.LUT R13, RZ, R0, RZ, 0x33, !PT ;  /* 0x00000000ff0d7212 */ /* 0x000fc600078e33ff */
[----:B------:R-:W-:-:S05]  /*2a20*/  @!P3 IMAD.MOV R4, RZ, RZ, -R4 ;  /* 0x000000ffff04b224 */ /* 0x000fca00078e0a04 */
[----:B------:R-:W-:-:S05]  /*2a30*/  SEL R4, R13, R4, !P1 ;  /* 0x000000040d047207 */ /* 0x000fca0004800000 */
[----:B-1----:R-:W-:Y:S02]  /*2a40*/  IMAD R18, R19, R16, R4 ;  /* 0x0000001013127224 */ /* 0x002fe400078e0204 */
[----:B------:R-:W-:Y:S02]  /*2a50*/  IMAD R4, R3, R4, R20 ;  /* 0x0000000403047224 */ /* 0x000fe400078e0214 */
[----:B------:R-:W-:-:S05]  /*2a60*/  IMAD R18, R18, R17, R17 ;  /* 0x0000001112127224 */ /* 0x000fca00078e0211 */
[----:B------:R-:W-:-:S05]  /*2a70*/  IADD3 R19, PT, PT, R18, R31, -R4 ;  /* 0x0000001f12137210 */ /* 0x000fca0007ffe804 */
[----:B0-----:R-:W-:-:S06]  /*2a80*/  IMAD.WIDE R18, R19, 0x8, R14 ;  /* 0x0000000813127825 */ /* 0x001fcc00078e020e */
[----:B------:R-:W4:Y:S01]  /*2a90*/  LDG.E.64 R18, desc[UR10][R18.64] ;  /* 0x0000000a12127981 */ /* 0x000f22000c1e1b00 */
[----:B------:R-:W0:Y:S08]  /*2aa0*/  I2F.RP R22, R9 ;  /* 0x0000000900167306 */ /* 0x000e300000209400 */
[----:B0-----:R-:W0:Y:S02]  /*2ab0*/  MUFU.RCP R22, R22 ;  /* 0x0000001600167308 */ /* 0x001e240000001000 */
[----:B0-----:R-:W-:-:S06]  /*2ac0*/  VIADD R21, R22, 0xffffffe ;  /* 0x0ffffffe16157836 */ /* 0x001fcc0000000000 */
[----:B------:R-:W0:Y:S01]  /*2ad0*/  F2I.FTZ.U32.TRUNC.NTZ R21, R21 ;  /* 0x0000001500157305 */ /* 0x000e22000021f000 */
[----:B------:R-:W-:Y:S01]  /*2ae0*/  IADD3 R33, PT, PT, R2, R5, RZ ;  /* 0x0000000502217210 */ /* 0x000fe20007ffe0ff */
[----:B------:R-:W-:-:S03]  /*2af0*/  IMAD.MOV.U32 R20, RZ, RZ, RZ ;  /* 0x000000ffff147224 */ /* 0x000fc600078e00ff */
[----:B------:R-:W-:Y:S01]  /*2b00*/  IABS R23, R33 ;  /* 0x0000002100177213 */ /* 0x000fe20000000000 */
[----:B0-----:R-:W-:-:S04]  /*2b10*/  IMAD.MOV R4, RZ, RZ, -R21 ;  /* 0x000000ffff047224 */ /* 0x001fc800078e0a15 */
[----:B------:R-:W-:-:S04]  /*2b20*/  IMAD R7, R4, R9, RZ ;  /* 0x0000000904077224 */ /* 0x000fc800078e02ff */
[----:B------:R-:W-:-:S04]  /*2b30*/  IMAD.HI.U32 R4, R21, R7, R20 ;  /* 0x0000000715047227 */ /* 0x000fc800078e0014 */
[----:B------:R-:W-:-:S04]  /*2b40*/  IMAD.MOV.U32 R7, RZ, RZ, R23 ;  /* 0x000000ffff077224 */ /* 0x000fc800078e0017 */
[----:B------:R-:W-:-:S04]  /*2b50*/  IMAD.HI.U32 R20, R4, R7, RZ ;  /* 0x0000000704147227 */ /* 0x000fc800078e00ff */
[----:B------:R-:W-:Y:S01]  /*2b60*/  IMAD R22, R20, R11, R7 ;  /* 0x0000000b14167224 */ /* 0x000fe200078e0207 */
[----:B------:R-:W-:-:S04]  /*2b70*/  MOV R7, R9 ;  /* 0x0000000900077202 */ /* 0x000fc80000000f00 */
[----:B------:R-:W-:Y:S02]  /*2b80*/  ISETP.GT.U32.AND P3, PT, R7, R22, PT ;  /* 0x000000160700720c */ /* 0x000fe40003f64070 */
[----:B------:R-:W-:-:S11]  /*2b90*/  LOP3.LUT R21, R33, R6, RZ, 0x3c, !PT ;  /* 0x0000000621157212 */ /* 0x000fd600078e3cff */
[----:B------:R-:W-:-:S05]  /*2ba0*/  @!P3 IMAD.IADD R22, R22, 0x1, -R9 ;  /* 0x000000011616b824 */ /* 0x000fca00078e0a09 */
[----:B------:R-:W-:Y:S02]  /*2bb0*/  ISETP.GE.U32.AND P2, PT, R22, R7, PT ;  /* 0x000000071600720c */ /* 0x000fe40003f46070 */
[----:B------:R-:W-:Y:S01]  /*2bc0*/  ISETP.GE.AND P4, PT, R21, RZ, PT ;  /* 0x000000ff1500720c */ /* 0x000fe20003f86270 */
[----:B------:R-:W-:-:S10]  /*2bd0*/  @!P3 VIADD R20, R20, 0x1 ;  /* 0x000000011414b836 */ /* 0x000fd40000000000 */
[----:B------:R-:W-:-:S05]  /*2be0*/  @P2 IADD3 R20, PT, PT, R20, 0x1, RZ ;  /* 0x0000000114142810 */ /* 0x000fca0007ffe0ff */
[----:B------:R-:W-:-:S05]  /*2bf0*/  @!P4 IMAD.MOV R20, RZ, RZ, -R20 ;  /* 0x000000ffff14c224 */ /* 0x000fca00078e0a14 */
[----:B------:R-:W-:-:S05]  /*2c00*/  SEL R23, R29, R20, !P0 ;  /* 0x000000141d177207 */ /* 0x000fca0004000000 */
[----:B------:R-:W-:-:S04]  /*2c10*/  IMAD R22, R6, R23, RZ ;  /* 0x0000001706167224 */ /* 0x000fc800078e02ff */
[----:B------:R-:W-:-:S05]  /*2c20*/  IMAD.IADD R21, R33, 0x1, -R22 ;  /* 0x0000000121157824 */ /* 0x000fca00078e0a16 */
[----:B------:R-:W-:-:S05]  /*2c30*/  IABS R37, R21 ;  /* 0x0000001500257213 */ /* 0x000fca0000000000 */
[----:B------:R-:W-:-:S04]  /*2c40*/  IMAD.HI.U32 R35, R28, R37, RZ ;  /* 0x000000251c237227 */ /* 0x000fc800078e00ff */
[----:B------:R-:W-:-:S05]  /*2c50*/  IMAD R37, R35, R12, R37 ;  /* 0x0000000c23257224 */ /* 0x000fca00078e0225 */
[----:B------:R-:W-:Y:S02]  /*2c60*/  ISETP.GT.U32.AND P3, PT, R10, R37, PT ;  /* 0x000000250a00720c */ /* 0x000fe40003f64070 */
[----:B------:R-:W-:-:S11]  /*2c70*/  LOP3.LUT R21, R21, R0, RZ, 0x3c, !PT ;  /* 0x0000000015157212 */ /* 0x000fd600078e3cff */
[----:B------:R-:W-:-:S04]  /*2c80*/  @!P3 IADD3 R37, PT, PT, R37, -R10, RZ ;  /* 0x8000000a2525b210 */ /* 0x000fc80007ffe0ff */
[----:B------:R-:W-:Y:S02]  /*2c90*/  ISETP.GE.U32.AND P2, PT, R37, R10, PT ;  /* 0x0000000a2500720c */ /* 0x000fe40003f46070 */
[----:B------:R-:W-:Y:S01]  /*2ca0*/  ISETP.GE.AND P4, PT, R21, RZ, PT ;  /* 0x000000ff1500720c */ /* 0x000fe20003f86270 */
[----:B------:R-:W-:Y:S01]  /*2cb0*/  @!P3 VIADD R35, R35, 0x1 ;  /* 0x000000012323b836 */ /* 0x000fe20000000000 */
[----:B------:R-:W0:Y:S09]  /*2cc0*/  LDC.64 R20, c[0x0][0x3a0] ;  /* 0x0000e800ff147b82 */ /* 0x000e320000000a00 */
[----:B------:R-:W-:-:S05]  /*2cd0*/  @P2 VIADD R35, R35, 0x1 ;  /* 0x0000000123232836 */ /* 0x000fca0000000000 */
[----:B------:R-:W-:-:S04]  /*2ce0*/  @!P4 IADD3 R35, PT, PT, -R35, RZ, RZ ;  /* 0x000000ff2323c210 */ /* 0x000fc80007ffe1ff */
[----:B------:R-:W-:Y:S01]  /*2cf0*/  SEL R35, R13, R35, !P1 ;  /* 0x000000230d237207 */ /* 0x000fe20004800000 */
[----:B------:R-:W-:-:S04]  /*2d00*/  IMAD.IADD R31, R2, 0x1, R31 ;  /* 0x00000001021f7824 */ /* 0x000fc800078e021f */
[----:B------:R-:W-:Y:S02]  /*2d10*/  IMAD R30, R23, R16, R35 ;  /* 0x00000010171e7224 */ /* 0x000fe400078e0223 */
[----:B------:R-:W-:Y:S02]  /*2d20*/  IMAD R22, R3, R35, R22 ;  /* 0x0000002303167224 */ /* 0x000fe400078e0216 */
[----:B------:R-:W-:-:S05]  /*2d30*/  IMAD R30, R30, R17, R17 ;  /* 0x000000111e1e7224 */ /* 0x000fca00078e0211 */
[----:B------:R-:W-:Y:S01]  /*2d40*/  IADD3 R23, PT, PT, R30, R31, -R22 ;  /* 0x0000001f1e177210 */ /* 0x000fe20007ffe816 */
[----:B0-----:R-:W-:-:S04]  /*2d50*/  IMAD.WIDE R20, R5, 0x8, R20 ;  /* 0x0000000805147825 */ /* 0x001fc800078e0214 */
[----:B------:R-:W-:-:S04]  /*2d60*/  IMAD.WIDE R22, R23, 0x8, R14 ;  /* 0x0000000817167825 */ /* 0x000fc800078e020e */
[----:B---3--:R-:W-:Y:S01]  /*2d70*/  IMAD.WIDE R24, R2, 0x8, R24 ;  /* 0x0000000802187825 */ /* 0x008fe200078e0218 */
[----:B----4-:R-:W-:-:S08]  /*2d80*/  DADD R26, R18, -R26 ;  /* 0x00000000121a7229 */ /* 0x010fd0000000081a */
[----:B------:R-:W-:-:S07]  /*2d90*/  DADD R26, -RZ, |R26| ;  /* 0x00000000ff1a7229 */ /* 0x000fce000000051a */
[----:B------:R0:W-:Y:S04]  /*2da0*/  STG.E.64 desc[UR10][R20.64], R26 ;  /* 0x0000001a14007986 */ /* 0x0001e8000c101b0a */
[----:B------:R1:W2:Y:S04]  /*2db0*/  LDG.E.64 R18, desc[UR10][R24.64] ;  /* 0x0000000a18127981 */ /* 0x0002a8000c1e1b00 */
[----:B------:R-:W2:Y:S01]  /*2dc0*/  LDG.E.64 R22, desc[UR10][R22.64] ;  /* 0x0000000a16167981 */ /* 0x000ea2000c1e1b00 */
[----:B------:R-:W-:-:S05]  /*2dd0*/  IMAD.IADD R5, R2, 0x1, R33 ;  /* 0x0000000102057824 */ /* 0x000fca00078e0221 */
[----:B------:R-:W-:-:S05]  /*2de0*/  IABS R33, R5 ;  /* 0x0000000500217213 */ /* 0x000fca0000000000 */
[----:B------:R-:W-:-:S04]  /*2df0*/  IMAD.HI.U32 R30, R4, R33, RZ ;  /* 0x00000021041e7227 */ /* 0x000fc800078e00ff */
[----:B------:R-:W-:-:S05]  /*2e00*/  IMAD R32, R30, R11, R33 ;  /* 0x0000000b1e207224 */ /* 0x000fca00078e0221 */
[----:B------:R-:W-:Y:S02]  /*2e10*/  ISETP.GT.U32.AND P3, PT, R7, R32, PT ;  /* 0x000000200700720c */ /* 0x000fe40003f64070 */
[----:B0-----:R-:W-:-:S11]  /*2e20*/  LOP3.LUT R26, R5, R6, RZ, 0x3c, !PT ;  /* 0x00000006051a7212 */ /* 0x001fd600078e3cff */
[----:B------:R-:W-:-:S04]  /*2e30*/  @!P3 IADD3 R32, PT, PT, R32, -R9, RZ ;  /* 0x800000092020b210 */ /* 0x000fc80007ffe0ff */
[----:B------:R-:W-:Y:S02]  /*2e40*/  ISETP.GE.U32.AND P2, PT, R32, R7, PT ;  /* 0x000000072000720c */ /* 0x000fe40003f46070 */
[----:B------:R-:W-:Y:S01]  /*2e50*/  ISETP.GE.AND P4, PT, R26, RZ, PT ;  /* 0x000000ff1a00720c */ /* 0x000fe20003f86270 */
[----:B------:R-:W-:-:S10]  /*2e60*/  @!P3 VIADD R30, R30, 0x1 ;  /* 0x000000011e1eb836 */ /* 0x000fd40000000000 */
[----:B------:R-:W-:-:S05]  /*2e70*/  @P2 VIADD R30, R30, 0x1 ;  /* 0x000000011e1e2836 */ /* 0x000fca0000000000 */
[----:B------:R-:W-:-:S04]  /*2e80*/  @!P4 IADD3 R30, PT, PT, -R30, RZ, RZ ;  /* 0x000000ff1e1ec210 */ /* 0x000fc80007ffe1ff */
        /* <DEDUP_REMOVED lines=8> */
[----:B------:R-:W-:Y:S01]  /*2f10*/  @!P3 IMAD.IADD R37, R37, 0x1, -R10 ;  /* 0x000000012525b824 */ /* 0x000fe200078e0a0a */
[----:B------:R-:W-:-:S04]  /*2f20*/  ISETP.GE.AND P4, PT, R33, RZ, PT ;  /* 0x000000ff2100720c */ /* 0x000fc80003f86270 */
[----:B------:R-:W-:Y:S02]  /*2f30*/  ISETP.GE.U32.AND P2, PT, R37, R10, PT ;  /* 0x0000000a2500720c */ /* 0x000fe40003f46070 */
[----:B------:R-:W-:-:S11]  /*2f40*/  @!P3 IADD3 R35, PT, PT, R35, 0x1, RZ ;  /* 0x000000012323b810 */ /* 0x000fd60007ffe0ff */
[----:B------:R-:W-:-:S04]  /*2f50*/  @P2 VIADD R35, R35, 0x1 ;  /* 0x0000000123232836 */ /* 0x000fc80000000000 */
[----:B------:R-:W-:-:S05]  /*2f60*/  @!P4 IMAD.MOV R35, RZ, RZ, -R35 ;  /* 0x000000ffff23c224 */ /* 0x000fca00078e0a23 */
[----:B------:R-:W-:-:S05]  /*2f70*/  SEL R35, R13, R35, !P1 ;  /* 0x000000230d237207 */ /* 0x000fca0004800000 */
[----:B------:R-:W-:Y:S01]  /*2f80*/  IMAD R30, R27, R16, R35 ;  /* 0x000000101b1e7224 */ /* 0x000fe200078e0223 */
[----:B------:R-:W-:Y:S01]  /*2f90*/  IADD3 R31, PT, PT, R2, R31, RZ ;  /* 0x0000001f021f7210 */ /* 0x000fe20007ffe0ff */
[----:B------:R-:W-:Y:S02]  /*2fa0*/  IMAD R26, R3, R35, R26 ;  /* 0x00000023031a7224 */ /* 0x000fe400078e021a */
[----:B------:R-:W-:Y:S02]  /*2fb0*/  IMAD R30, R30, R17, R17 ;  /* 0x000000111e1e7224 */ /* 0x000fe400078e0211 */
[----:B------:R-:W-:-:S04]  /*2fc0*/  IMAD.WIDE R20, R2, 0x8, R20 ;  /* 0x0000000802147825 */ /* 0x000fc800078e0214 */
[----:B-1----:R-:W-:Y:S01]  /*2fd0*/  IMAD.WIDE R24, R2, 0x8, R24 ;  /* 0x0000000802187825 */ /* 0x002fe200078e0218 */
[----:B--2---:R-:W-:Y:S01]  /*2fe0*/  DADD R18, R22, -R18 ;  /* 0x0000000016127229 */ /* 0x004fe20000000812 */
[----:B------:R-:W-:-:S07]  /*2ff0*/  IADD3 R23, PT, PT, R30, R31, -R26 ;  /* 0x0000001f1e177210 */ /* 0x000fce0007ffe81a */
[----:B------:R-:W-:Y:S01]  /*3000*/  DADD R18, -RZ, |R18| ;  /* 0x00000000ff127229 */ /* 0x000fe20000000512 */
[----:B------:R-:W-:-:S06]  /*3010*/  IMAD.WIDE R22, R23, 0x8, R14 ;  /* 0x0000000817167825 */ /* 0x000fcc00078e020e */
[----:B------:R0:W-:Y:S04]  /*3020*/  STG.E.64 desc[UR10][R20.64], R18 ;  /* 0x0000001214007986 */ /* 0x0001e8000c101b0a */
[----:B------:R-:W2:Y:S04]  /*3030*/  LDG.E.64 R22, desc[UR10][R22.64] ;  /* 0x0000000a16167981 */ /* 0x000ea8000c1e1b00 */
[----:B------:R1:W2:Y:S01]  /*3040*/  LDG.E.64 R26, desc[UR10][R24.64] ;  /* 0x0000000a181a7981 */ /* 0x0002a2000c1e1b00 */
[----:B------:R-:W-:-:S05]  /*3050*/  IMAD.IADD R5, R2, 0x1, R5 ;  /* 0x0000000102057824 */ /* 0x000fca00078e0205 */
[----:B------:R-:W-:-:S05]  /*3060*/  IABS R33, R5 ;  /* 0x0000000500217213 */ /* 0x000fca0000000000 */
[----:B------:R-:W-:-:S04]  /*3070*/  IMAD.HI.U32 R30, R4, R33, RZ ;  /* 0x00000021041e7227 */ /* 0x000fc800078e00ff */
[----:B------:R-:W-:-:S05]  /*3080*/  IMAD R32, R30, R11, R33 ;  /* 0x0000000b1e207224 */ /* 0x000fca00078e0221 */
[----:B------:R-:W-:-:S13]  /*3090*/  ISETP.GT.U32.AND P3, PT, R7, R32, PT ;  /* 0x000000200700720c */ /* 0x000fda0003f64070 */
[----:B------:R-:W-:Y:S01]  /*30a0*/  @!P3 IMAD.IADD R32, R32, 0x1, -R9 ;  /* 0x000000012020b824 */ /* 0x000fe200078e0a09 */
[----:B------:R-:W-:-:S04]  /*30b0*/  LOP3.LUT R9, R5, R6, RZ, 0x3c, !PT ;  /* 0x0000000605097212 */ /* 0x000fc800078e3cff */
[----:B------:R-:W-:Y:S02]  /*30c0*/  ISETP.GE.U32.AND P2, PT, R32, R7, PT ;  /* 0x000000072000720c */ /* 0x000fe40003f46070 */
[----:B------:R-:W-:Y:S02]  /*30d0*/  ISETP.GE.AND P4, PT, R9, RZ, PT ;  /* 0x000000ff0900720c */ /* 0x000fe40003f86270 */
[----:B------:R-:W-:-:S09]  /*30e0*/  @!P3 IADD3 R30, PT, PT, R30, 0x1, RZ ;  /* 0x000000011e1eb810 */ /* 0x000fd20007ffe0ff */
[----:B------:R-:W-:-:S04]  /*30f0*/  @P2 VIADD R30, R30, 0x1 ;  /* 0x000000011e1e2836 */ /* 0x000fc80000000000 */
[----:B------:R-:W-:-:S05]  /*3100*/  @!P4 IMAD.MOV R30, RZ, RZ, -R30 ;  /* 0x000000ffff1ec224 */ /* 0x000fca00078e0a1e */
[----:B------:R-:W-:-:S05]  /*3110*/  SEL R29, R29, R30, !P0 ;  /* 0x0000001e1d1d7207 */ /* 0x000fca0004000000 */
[----:B0-----:R-:W-:-:S05]  /*3120*/  IMAD R18, R6, R29, RZ ;  /* 0x0000001d06127224 */ /* 0x001fca00078e02ff */
[----:B------:R-:W-:-:S04]  /*3130*/  IADD3 R9, PT, PT, R5, -R18, RZ ;  /* 0x8000001205097210 */ /* 0x000fc80007ffe0ff */
[----:B------:R-:W-:-:S05]  /*3140*/  IABS R19, R9 ;  /* 0x0000000900137213 */ /* 0x000fca0000000000 */
[----:B------:R-:W-:-:S04]  /*3150*/  IMAD.HI.U32 R11, R28, R19, RZ ;  /* 0x000000131c0b7227 */ /* 0x000fc800078e00ff */
[----:B------:R-:W-:-:S05]  /*3160*/  IMAD R19, R11, R12, R19 ;  /* 0x0000000c0b137224 */ /* 0x000fca00078e0213 */
        /* <DEDUP_REMOVED lines=9> */
[----:B------:R-:W-:Y:S02]  /*3200*/  IMAD R9, R3, R11, R18 ;  /* 0x0000000b03097224 */ /* 0x000fe400078e0212 */
[----:B------:R-:W-:-:S03]  /*3210*/  IMAD R16, R29, R16, R11 ;  /* 0x000000101d107224 */ /* 0x000fc600078e020b */
[----:B------:R-:W-:Y:S01]  /*3220*/  IADD3 R9, PT, PT, -R9, R31, R2 ;  /* 0x0000001f09097210 */ /* 0x000fe20007ffe102 */
[----:B------:R-:W-:-:S04]  /*3230*/  IMAD R16, R16, R17, R17 ;  /* 0x0000001110107224 */ /* 0x000fc800078e0211 */
[----:B------:R-:W-:Y:S02]  /*3240*/  IMAD.IADD R9, R16, 0x1, R9 ;  /* 0x0000000110097824 */ /* 0x000fe400078e0209 */
[----:B------:R-:W-:-:S04]  /*3250*/  IMAD.WIDE R20, R2, 0x8, R20 ;  /* 0x0000000802147825 */ /* 0x000fc800078e0214 */
[----:B------:R-:W-:-:S04]  /*3260*/  IMAD.WIDE R14, R9, 0x8, R14 ;  /* 0x00000008090e7825 */ /* 0x000fc800078e020e */
[----:B-1----:R-:W-:Y:S01]  /*3270*/  IMAD.WIDE R24, R2, 0x8, R24 ;  /* 0x0000000802187825 */ /* 0x002fe200078e0218 */
[----:B--2---:R-:W-:-:S08]  /*3280*/  DADD R22, R22, -R26 ;  /* 0x0000000016167229 */ /* 0x004fd0000000081a */
[----:B------:R-:W-:-:S07]  /*3290*/  DADD R22, -RZ, |R22| ;  /* 0x00000000ff167229 */ /* 0x000fce0000000516 */
[----:B------:R1:W-:Y:S04]  /*32a0*/  STG.E.64 desc[UR10][R20.64], R22 ;  /* 0x0000001614007986 */ /* 0x0003e8000c101b0a */
[----:B------:R-:W2:Y:S04]  /*32b0*/  LDG.E.64 R14, desc[UR10][R14.64] ;  /* 0x0000000a0e0e7981 */ /* 0x000ea8000c1e1b00 */
[----:B------:R-:W2:Y:S01]  /*32c0*/  LDG.E.64 R24, desc[UR10][R24.64] ;  /* 0x0000000a18187981 */ /* 0x000ea2000c1e1b00 */
[----:B------:R-:W-:-:S04]  /*32d0*/  IADD3 R5, PT, PT, R2, R5, RZ ;  /* 0x0000000502057210 */ /* 0x000fc80007ffe0ff */
[----:B------:R-:W-:Y:S01]  /*32e0*/  ISETP.GE.AND P0, PT, R5, R8, PT ;  /* 0x000000080500720c */ /* 0x000fe20003f06270 */
[----:B--2---:R-:W-:-:S08]  /*32f0*/  DADD R10, R14, -R24 ;  /* 0x000000000e0a7229 */ /* 0x004fd00000000818 */
[----:B------:R-:W-:Y:S01]  /*3300*/  DADD R12, -RZ, |R10| ;  /* 0x00000000ff0c7229 */ /* 0x000fe2000000050a */
[----:B------:R-:W-:-:S06]  /*3310*/  IMAD.WIDE R10, R2, 0x8, R20 ;  /* 0x00000008020a7825 */ /* 0x000fcc00078e0214 */
[----:B------:R1:W-:Y:S01]  /*3320*/  STG.E.64 desc[UR10][R10.64], R12 ;  /* 0x0000000c0a007986 */ /* 0x0003e2000c101b0a */
[----:B------:R-:W-:Y:S05]  /*3330*/  @!P0 BRA `(.L_x_21) ;  /* 0xfffffff000e88947 */ /* 0x000fea000383ffff */
[----:B------:R-:W-:Y:S05]  /*3340*/  EXIT ;  /* 0x000000000000794d */ /* 0x000fea0003800000 */
        .weak           $__internal_0_$__cuda_sm20_dblrcp_rn_slowpath_v3
        .type           $__internal_0_$__cuda_sm20_dblrcp_rn_slowpath_v3,@function
        .size           $__internal_0_$__cuda_sm20_dblrcp_rn_slowpath_v3,(.L_x_31 - $__internal_0_$__cuda_sm20_dblrcp_rn_slowpath_v3)
$__internal_0_$__cuda_sm20_dblrcp_rn_slowpath_v3:
[----:B------:R-:W-:-:S14]  /*3350*/  DSETP.GTU.AND P0, PT, |R6|, +INF , PT ;  /* 0x7ff000000600742a */ /* 0x000fdc0003f0c200 */
[----:B------:R-:W-:Y:S05]  /*3360*/  @P0 BRA `(.L_x_22) ;  /* 0x00000000007c0947 */ /* 0x000fea0003800000 */
[----:B------:R-:W-:-:S05]  /*3370*/  LOP3.LUT R11, R7, 0x7fffffff, RZ, 0xc0, !PT ;  /* 0x7fffffff070b7812 */ /* 0x000fca00078ec0ff */
[----:B------:R-:W-:-:S05]  /*3380*/  VIADD R8, R11, 0xffffffff ;  /* 0xffffffff0b087836 */ /* 0x000fca0000000000 */
[----:B------:R-:W-:-:S13]  /*3390*/  ISETP.GE.U32.AND P0, PT, R8, 0x7fefffff, PT ;  /* 0x7fefffff0800780c */ /* 0x000fda0003f06070 */
[----:B------:R-:W-:Y:S02]  /*33a0*/  @P0 LOP3.LUT R9, R7, 0x7ff00000, RZ, 0x3c, !PT ;  /* 0x7ff0000007090812 */ /* 0x000fe400078e3cff */
[----:B------:R-:W-:Y:S01]  /*33b0*/  @P0 MOV R8, RZ ;  /* 0x000000ff00080202 */ /* 0x000fe20000000f00 */
[----:B------:R-:W-:Y:S06]  /*33c0*/  @P0 BRA `(.L_x_23) ;  /* 0x00000000006c0947 */ /* 0x000fec0003800000 */
[----:B------:R-:W-:-:S13]  /*33d0*/  ISETP.GE.U32.AND P0, PT, R11, 0x1000001, PT ;  /* 0x010000010b00780c */ /* 0x000fda0003f06070 */
[----:B------:R-:W-:Y:S05]  /*33e0*/  @!P0 BRA `(.L_x_24) ;  /* 0x0000000000348947 */ /* 0x000fea0003800000 */
[----:B------:R-:W-:Y:S01]  /*33f0*/  VIADD R9, R7, 0xc0200000 ;  /* 0xc020000007097836 */ /* 0x000fe20000000000 */
[----:B------:R-:W-:-:S03]  /*3400*/  MOV R8, R6 ;  /* 0x0000000600087202 */ /* 0x000fc60000000f00 */
[----:B------:R-:W0:Y:S03]  /*3410*/  MUFU.RCP64H R11, R9 ;  /* 0x00000009000b7308 */ /* 0x000e260000001800 */
[----:B0-----:R-:W-:-:S08]  /*3420*/  DFMA R14, -R8, R10, 1 ;  /* 0x3ff00000080e742b */ /* 0x001fd0000000010a */
[----:B------:R-:W-:-:S08]  /*3430*/  DFMA R14, R14, R14, R14 ;  /* 0x0000000e0e0e722b */ /* 0x000fd0000000000e */
[----:B------:R-:W-:-:S08]  /*3440*/  DFMA R14, R10, R14, R10 ;  /* 0x0000000e0a0e722b */ /* 0x000fd0000000000a */
[----:B------:R-:W-:-:S08]  /*3450*/  DFMA R10, -R8, R14, 1 ;  /* 0x3ff00000080a742b */ /* 0x000fd0000000010e */
[----:B------:R-:W-:-:S08]  /*3460*/  DFMA R10, R14, R10, R14 ;  /* 0x0000000a0e0a722b */ /* 0x000fd0000000000e */
[----:B------:R-:W-:-:S08]  /*3470*/  DMUL R10, R10, 2.2250738585072013831e-308 ;  /* 0x001000000a0a7828 */ /* 0x000fd00000000000 */
[----:B------:R-:W-:-:S08]  /*3480*/  DFMA R6, -R6, R10, 1 ;  /* 0x3ff000000606742b */ /* 0x000fd0000000010a */
[----:B------:R-:W-:-:S08]  /*3490*/  DFMA R6, R6, R6, R6 ;  /* 0x000000060606722b */ /* 0x000fd00000000006 */
[----:B------:R-:W-:Y:S01]  /*34a0*/  DFMA R8, R10, R6, R10 ;  /* 0x000000060a08722b */ /* 0x000fe2000000000a */
[----:B------:R-:W-:Y:S10]  /*34b0*/  BRA `(.L_x_23) ;  /* 0x0000000000307947 */ /* 0x000ff40003800000 */
.L_x_24:
[----:B------:R-:W-:Y:S01]  /*34c0*/  DMUL R6, R6, 8.11296384146066816958e+31 ;  /* 0x4690000006067828 */ /* 0x000fe20000000000 */
[----:B------:R-:W-:-:S05]  /*34d0*/  IMAD.MOV.U32 R8, RZ, RZ, R10 ;  /* 0x000000ffff087224 */ /* 0x000fca00078e000a */
[----:B------:R-:W0:Y:S02]  /*34e0*/  MUFU.RCP64H R9, R7 ;  /* 0x0000000700097308 */ /* 0x000e240000001800 */
[----:B0-----:R-:W-:-:S08]  /*34f0*/  DFMA R10, -R6, R8, 1 ;  /* 0x3ff00000060a742b */ /* 0x001fd00000000108 */
[----:B------:R-:W-:-:S08]  /*3500*/  DFMA R10, R10, R10, R10 ;  /* 0x0000000a0a0a722b */ /* 0x000fd0000000000a */
[----:B------:R-:W-:-:S08]  /*3510*/  DFMA R10, R8, R10, R8 ;  /* 0x0000000a080a722b */ /* 0x000fd00000000008 */
[----:B------:R-:W-:-:S08]  /*3520*/  DFMA R8, -R6, R10, 1 ;  /* 0x3ff000000608742b */ /* 0x000fd0000000010a */
[----:B------:R-:W-:-:S08]  /*3530*/  DFMA R8, R10, R8, R10 ;  /* 0x000000080a08722b */ /* 0x000fd0000000000a */
[----:B------:R-:W-:Y:S01]  /*3540*/  DMUL R8, R8, 8.11296384146066816958e+31 ;  /* 0x4690000008087828 */ /* 0x000fe20000000000 */
[----:B------:R-:W-:Y:S10]  /*3550*/  BRA `(.L_x_23) ;  /* 0x0000000000087947 */ /* 0x000ff40003800000 */
.L_x_22:
[----:B------:R-:W-:Y:S02]  /*3560*/  LOP3.LUT R9, R7, 0x80000, RZ, 0xfc, !PT ;  /* 0x0008000007097812 */ /* 0x000fe400078efcff */
[----:B------:R-:W-:-:S07]  /*3570*/  MOV R8, R6 ;  /* 0x0000000600087202 */ /* 0x000fce0000000f00 */
.L_x_23:
[----:B------:R-:W-:Y:S01]  /*3580*/  IMAD.MOV.U32 R6, RZ, RZ, R4 ;  /* 0x000000ffff067224 */ /* 0x000fe200078e0004 */
[----:B------:R-:W-:Y:S01]  /*3590*/  MOV R7, 0x0 ;  /* 0x0000000000077802 */ /* 0x000fe20000000f00 */
[----:B------:R-:W-:Y:S01]  /*35a0*/  IMAD.MOV.U32 R10, RZ, RZ, R8 ;  /* 0x000000ffff0a7224 */ /* 0x000fe200078e0008 */
[----:B------:R-:W-:Y:S02]  /*35b0*/  MOV R11, R9 ;  /* 0x00000009000b7202 */ /* 0x000fe40000000f00 */
[----:B------:R-:W-:Y:S05]  /*35c0*/  RET.REL.NODEC R6 `(_Z12iterate_onceiiiiPdS_S_di) ;  /* 0xffffffc8068c7950 */ /* 0x000fea0003c3ffff */
.L_x_25:
[----:B------:R-:W-:-:S00]  /*35d0*/  BRA `(.L_x_25) ;  /* 0xfffffffc00fc7947 */ /* 0x000fc0000383ffff */
[----:B------:R-:W-:-:S00]  /*35e0*/  NOP ;  /* 0x0000000000007918 */ /* 0x000fc00000000000 */
        /* <DEDUP_REMOVED lines=9> */
.L_x_31:


//--------------------- .text._Z10initializeiPd   --------------------------
	.section	.text._Z10initializeiPd,"ax",@progbits
	.align	128
        .global         _Z10initializeiPd
        .type           _Z10initializeiPd,@function
        .size           _Z10initializeiPd,(.L_x_33 - _Z10initializeiPd)
        .other          _Z10initializeiPd,@"STO_CUDA_ENTRY STV_DEFAULT"
_Z10initializeiPd:
.text._Z10initializeiPd:
[----:B------:R-:W-:Y:S01]  /*0000*/  LDC R1, c[0x0][0x37c] ;  /* 0x0000df00ff017b82 */ /* 0x000fe20000000800 */
[----:B------:R-:W0:Y:S07]  /*0010*/  S2R R3, SR_TID.X ;  /* 0x0000000000037919 */ /* 0x000e2e0000002100 */
[----:B------:R-:W0:Y:S01]  /*0020*/  S2UR UR4, SR_CTAID.X ;  /* 0x00000000000479c3 */ /* 0x000e220000002500 */
[----:B------:R-:W1:Y:S07]  /*0030*/  LDCU UR6, c[0x0][0x380] ;  /* 0x00007000ff0677ac */ /* 0x000e6e0008000800 */
[----:B------:R-:W0:Y:S01]  /*0040*/  LDC R0, c[0x0][0x360] ;  /* 0x0000d800ff007b82 */ /* 0x000e220000000800 */
[----:B------:R-:W2:Y:S01]  /*0050*/  LDCU UR5, c[0x0][0x370] ;  /* 0x00006e00ff0577ac */ /* 0x000ea20008000800 */
[----:B0-----:R-:W-:-:S02]  /*0060*/  IMAD R3, R0, UR4, R3 ;  /* 0x0000000400037c24 */ /* 0x001fc4000f8e0203 */
[----:B--2---:R-:W-:-:S03]  /*0070*/  IMAD R0, R0, UR5, RZ ;  /* 0x0000000500007c24 */ /* 0x004fc6000f8e02ff */
[----:B-1----:R-:W-:-:S13]  /*0080*/  ISETP.GE.AND P0, PT, R3, UR6, PT ;  /* 0x0000000603007c0c */ /* 0x002fda000bf06270 */
[----:B------:R-:W-:Y:S05]  /*0090*/  @P0 EXIT ;  /* 0x000000000000094d */ /* 0x000fea0003800000 */
[----:B------:R-:W0:Y:S01]  /*00a0*/  I2F.U32.RP R8, R0 ;  /* 0x0000000000087306 */ /* 0x000e220000209000 */
[C---:B------:R-:W-:Y:S01]  /*00b0*/  IADD3 R2, PT, PT, R0.reuse, R3, RZ ;  /* 0x0000000300027210 */ /* 0x040fe20007ffe0ff */
[----:B------:R-:W-:Y:S01]  /*00c0*/  IMAD.MOV R9, RZ, RZ, -R0 ;  /* 0x000000ffff097224 */ /* 0x000fe200078e0a00 */
[----:B------:R-:W-:Y:S01]  /*00d0*/  ISETP.NE.U32.AND P2, PT, R0, RZ, PT ;  /* 0x000000ff0000720c */ /* 0x000fe20003f45070 */
[----:B------:R-:W1:Y:S01]  /*00e0*/  LDCU.64 UR4, c[0x0][0x358] ;  /* 0x00006b00ff0477ac */ /* 0x000e620008000a00 */
[C---:B------:R-:W-:Y:S01]  /*00f0*/  ISETP.GE.AND P0, PT, R2.reuse, UR6, PT ;  /* 0x0000000602007c0c */ /* 0x040fe2000bf06270 */
[----:B------:R-:W-:Y:S01]  /*0100*/  BSSY.RECONVERGENT B0, `(.L_x_26) ;  /* 0x0000022000007945 */ /* 0x000fe20003800200 */
[----:B------:R-:W-:Y:S02]  /*0110*/  VIMNMX R7, PT, PT, R2, UR6, !PT ;  /* 0x0000000602077c48 */ /* 0x000fe4000ffe0100 */
[----:B------:R-:W-:-:S04]  /*0120*/  SEL R6, RZ, 0x1, P0 ;  /* 0x00000001ff067807 */ /* 0x000fc80000000000 */
[----:B------:R-:W-:Y:S01]  /*0130*/  IADD3 R7, PT, PT, R7, -R2, -R6 ;  /* 0x8000000207077210 */ /* 0x000fe20007ffe806 */
[----:B0-----:R-:W0:Y:S02]  /*0140*/  MUFU.RCP R8, R8 ;  /* 0x0000000800087308 */ /* 0x001e240000001000 */
[----:B0-----:R-:W-:-:S06]  /*0150*/  VIADD R4, R8, 0xffffffe ;  /* 0x0ffffffe08047836 */ /* 0x001fcc0000000000 */
[----:B------:R0:W2:Y:S02]  /*0160*/  F2I.FTZ.U32.TRUNC.NTZ R5, R4 ;  /* 0x0000000400057305 */ /* 0x0000a4000021f000 */
[----:B0-----:R-:W-:Y:S02]  /*0170*/  IMAD.MOV.U32 R4, RZ, RZ, RZ ;  /* 0x000000ffff047224 */ /* 0x001fe400078e00ff */
[----:B--2---:R-:W-:-:S04]  /*0180*/  IMAD R9, R9, R5, RZ ;  /* 0x0000000509097224 */ /* 0x004fc800078e02ff */
[----:B------:R-:W-:-:S06]  /*0190*/  IMAD.HI.U32 R8, R5, R9, R4 ;  /* 0x0000000905087227 */ /* 0x000fcc00078e0004 */
[----:B------:R-:W-:-:S04]  /*01a0*/  IMAD.HI.U32 R5, R8, R7, RZ ;  /* 0x0000000708057227 */ /* 0x000fc800078e00ff */
[----:B------:R-:W-:-:S04]  /*01b0*/  IMAD.MOV R2, RZ, RZ, -R5 ;  /* 0x000000ffff027224 */ /* 0x000fc800078e0a05 */
[----:B------:R-:W-:-:S05]  /*01c0*/  IMAD R7, R0, R2, R7 ;  /* 0x0000000200077224 */ /* 0x000fca00078e0207 */
[----:B------:R-:W-:-:S13]  /*01d0*/  ISETP.GE.U32.AND P0, PT, R7, R0, PT ;  /* 0x000000000700720c */ /* 0x000fda0003f06070 */
[----:B------:R-:W-:Y:S01]  /*01e0*/  @P0 IADD3 R7, PT, PT, -R0, R7, RZ ;  /* 0x0000000700070210 */ /* 0x000fe20007ffe1ff */
[----:B------:R-:W-:-:S03]  /*01f0*/  @P0 VIADD R5, R5, 0x1 ;  /* 0x0000000105050836 */ /* 0x000fc60000000000 */
[----:B------:R-:W-:-:S13]  /*0200*/  ISETP.GE.U32.AND P1, PT, R7, R0, PT ;  /* 0x000000000700720c */ /* 0x000fda0003f26070 */
[----:B------:R-:W-:Y:S02]  /*0210*/  @P1 IADD3 R5, PT, PT, R5, 0x1, RZ ;  /* 0x0000000105051810 */ /* 0x000fe40007ffe0ff */
[----:B------:R-:W-:-:S05]  /*0220*/  @!P2 LOP3.LUT R5, RZ, R0, RZ, 0x33, !PT ;  /* 0x00000000ff05a212 */ /* 0x000fca00078e33ff */
[----:B------:R-:W-:-:S05]  /*0230*/  IMAD.IADD R2, R6, 0x1, R5 ;  /* 0x0000000106027824 */ /* 0x000fca00078e0205 */
[C---:B------:R-:W-:Y:S02]  /*0240*/  LOP3.LUT R4, R2.reuse, 0x3, RZ, 0xc0, !PT ;  /* 0x0000000302047812 */ /* 0x040fe400078ec0ff */
[----:B------:R-:W-:Y:S02]  /*0250*/  ISETP.GE.U32.AND P1, PT, R2, 0x3, PT ;  /* 0x000000030200780c */ /* 0x000fe40003f26070 */
[----:B------:R-:W-:-:S13]  /*0260*/  ISETP.NE.AND P0, PT, R4, 0x3, PT ;  /* 0x000000030400780c */ /* 0x000fda0003f05270 */
[----:B-1----:R-:W-:Y:S05]  /*0270*/  @!P0 BRA `(.L_x_27) ;  /* 0x0000000000288947 */ /* 0x002fea0003800000 */
[----:B------:R-:W0:Y:S01]  /*0280*/  LDC.64 R6, c[0x0][0x388] ;  /* 0x0000e200ff067b82 */ /* 0x000e220000000a00 */
[----:B------:R-:W-:-:S04]  /*0290*/  IADD3 R2, PT, PT, R2, 0x1, RZ ;  /* 0x0000000102027810 */ /* 0x000fc80007ffe0ff */
[----:B------:R-:W-:-:S05]  /*02a0*/  LOP3.LUT R2, R2, 0x3, RZ, 0xc0, !PT ;  /* 0x0000000302027812 */ /* 0x000fca00078ec0ff */
[----:B------:R-:W-:-:S07]  /*02b0*/  IMAD.MOV R2, RZ, RZ, -R2 ;  /* 0x000000ffff027224 */ /* 0x000fce00078e0a02 */
.L_x_28:
[----:B0-----:R-:W-:Y:S01]  /*02c0*/  IMAD.WIDE R4, R3, 0x8, R6 ;  /* 0x0000000803047825 */ /* 0x001fe200078e0206 */
[----:B------:R-:W-:-:S03]  /*02d0*/  IADD3 R2, PT, PT, R2, 0x1, RZ ;  /* 0x0000000102027810 */ /* 0x000fc60007ffe0ff */
[----:B------:R-:W-:Y:S01]  /*02e0*/  IMAD.IADD R3, R0, 0x1, R3 ;  /* 0x0000000100037824 */ /* 0x000fe200078e0203 */
[----:B------:R1:W-:Y:S01]  /*02f0*/  STG.E.64 desc[UR4][R4.64], RZ ;  /* 0x000000ff04007986 */ /* 0x0003e2000c101b04 */
[----:B------:R-:W-:-:S13]  /*0300*/  ISETP.NE.AND P0, PT, R2, RZ, PT ;  /* 0x000000ff0200720c */ /* 0x000fda0003f05270 */
[----:B-1----:R-:W-:Y:S05]  /*0310*/  @P0 BRA `(.L_x_28) ;  /* 0xfffffffc00e80947 */ /* 0x002fea000383ffff */
.L_x_27:
[----:B------:R-:W-:Y:S05]  /*0320*/  BSYNC.RECONVERGENT B0 ;  /* 0x0000000000007941 */ /* 0x000fea0003800200 */
.L_x_26:
[----:B------:R-:W-:Y:S05]  /*0330*/  @!P1 EXIT ;  /* 0x000000000000994d */ /* 0x000fea0003800000 */
[----:B------:R-:W0:Y:S02]  /*0340*/  LDC.64 R10, c[0x0][0x388] ;  /* 0x0000e200ff0a7b82 */ /* 0x000e240000000a00 */
.L_x_29:
[----:B01----:R-:W-:Y:S01]  /*0350*/  IMAD.WIDE R12, R3, 0x8, R10 ;  /* 0x00000008030c7825 */ /* 0x003fe200078e020a */
[----:B------:R-:W-:-:S04]  /*0360*/  LEA R3, R0, R3, 0x2 ;  /* 0x0000000300037211 */ /* 0x000fc800078e10ff */
[----:B------:R1:W-:Y:S01]  /*0370*/  STG.E.64 desc[UR4][R12.64], RZ ;  /* 0x000000ff0c007986 */ /* 0x0003e2000c101b04 */
[----:B------:R-:W-:Y:S01]  /*0380*/  IMAD.WIDE R4, R0, 0x8, R12 ;  /* 0x0000000800047825 */ /* 0x000fe200078e020c */
[----:B------:R-:W-:-:S04]  /*0390*/  ISETP.GE.AND P0, PT, R3, UR6, PT ;  /* 0x0000000603007c0c */ /* 0x000fc8000bf06270 */
[----:B------:R1:W-:Y:S01]  /*03a0*/  STG.E.64 desc[UR4][R4.64], RZ ;  /* 0x000000ff04007986 */ /* 0x0003e2000c101b04 */
[----:B------:R-:W-:-:S05]  /*03b0*/  IMAD.WIDE R6, R0, 0x8, R4 ;  /* 0x0000000800067825 */ /* 0x000fca00078e0204 */
[----:B------:R1:W-:Y:S01]  /*03c0*/  STG.E.64 desc[UR4][R6.64], RZ ;  /* 0x000000ff06007986 */ /* 0x0003e2000c101b04 */
[----:B------:R-:W-:-:S05]  /*03d0*/  IMAD.WIDE R8, R0, 0x8, R6 ;  /* 0x0000000800087825 */ /* 0x000fca00078e0206 */
[----:B------:R1:W-:Y:S01]  /*03e0*/  STG.E.64 desc[UR4][R8.64], RZ ;  /* 0x000000ff08007986 */ /* 0x0003e2000c101b04 */
[----:B------:R-:W-:Y:S05]  /*03f0*/  @!P0 BRA `(.L_x_29) ;  /* 0xfffffffc00d48947 */ /* 0x000fea000383ffff */
[----:B------:R-:W-:Y:S05]  /*0400*/  EXIT ;  /* 0x000000000000794d */ /* 0x000fea0003800000 */
.L_x_30:
        /* <DEDUP_REMOVED lines=15> */
.L_x_33:


//--------------------- .nv.shared.reserved.0     --------------------------
	.section	.nv.shared.reserved.0,"aw",@nobits
	.weak		__nv_reservedSMEM_offset_0_alias
	.size		__nv_reservedSMEM_offset_0_alias, 0, 64
	.other		__nv_reservedSMEM_offset_0_alias,@"STO_CUDA_RESERVED_SHARED STV_DEFAULT"
__nv_reservedSMEM_offset_0_alias:
	.zero		0
	.zero		64


//--------------------- .nv.constant0._Z12iterate_onceiiiiPdS_S_di --------------------------
	.section	.nv.constant0._Z12iterate_onceiiiiPdS_S_di,"a",@progbits
	.sectionflags	@""
	.align	4
.nv.constant0._Z12iterate_onceiiiiPdS_S_di:
	.zero		948


//--------------------- .nv.constant0._Z10initializeiPd --------------------------
	.section	.nv.constant0._Z10initializeiPd,"a",@progbits
	.sectionflags	@""
	.align	4
.nv.constant0._Z10initializeiPd:
	.zero		912


//--------------------- SYMBOLS --------------------------

	.type		.nv.reservedSmem.offset0,@object
	.size		.nv.reservedSmem.offset0,0x4
